def attn_fwd(
    Q,
    K,
    V,
    Out,
    Lse,
    sm_scale,
    stride_qz,
    stride_qh,
    stride_qm,
    stride_qk,
    stride_kz,
    stride_kh,
    stride_kn,
    stride_kk,
    stride_vz,
    stride_vh,
    stride_vn,
    stride_vk,
    stride_oz,
    stride_oh,
    stride_om,
    stride_ok,
    seqlen_q,
    seqlen_k,
    BLOCK_M: tl.constexpr,
    BLOCK_N: tl.constexpr,
    HEAD_DIM: tl.constexpr,
    CAUSAL: tl.constexpr,
):
    start_m = tl.program_id(0)
    off_hz = tl.program_id(1)
    q_off = off_hz * stride_qh
    k_off = off_hz * stride_kh
    v_off = off_hz * stride_vh
    offs_m = start_m * BLOCK_M + tl.arange(0, BLOCK_M)
    offs_d = tl.arange(0, HEAD_DIM)
    offs_n = tl.arange(0, BLOCK_N)
    q_ptrs = Q + q_off + offs_m[:, None] * stride_qm + offs_d[None, :] * stride_qk
    k_ptrs = K + k_off + offs_d[:, None] * stride_kk + offs_n[None, :] * stride_kn
    v_ptrs = V + v_off + offs_n[:, None] * stride_vn + offs_d[None, :] * stride_vk
    m_i = tl.full([BLOCK_M], float("-inf"), dtype=tl.float32)
    l_i = tl.zeros([BLOCK_M], dtype=tl.float32) + 1.0
    acc = tl.zeros([BLOCK_M, HEAD_DIM], dtype=tl.float32)
    q = tl.load(q_ptrs)
    acc, l_i, m_i = _attn_fwd_inner(
        acc,
        l_i,
        m_i,
        q,
        k_ptrs,
        v_ptrs,
        sm_scale,
        stride_kn,
        stride_vn,
        start_m,
        seqlen_k,
        BLOCK_M,
        BLOCK_N,
        HEAD_DIM,
        CAUSAL,
    )
    acc = acc / l_i[:, None]
    lse = m_i + tl.math.log2(l_i) / 1.4426950408889634
    o_ptrs = (
        Out
        + off_hz * stride_oh
        + offs_m[:, None] * stride_om
        + offs_d[None, :] * stride_ok
    )
    tl.store(o_ptrs, acc.to(Out.dtype.element_ty))
    tl.store(Lse + off_hz * seqlen_q + offs_m, lse)

# config = {"BLOCK_M": 64, "BLOCK_N": 16, "HEAD_DIM": 16, "arch": "sm_100", "causal": true, "dtype": "fp16", "num_stages": 4, "num_warps": 8}
# arch = sm_100


// ===== COMPILED SASS (sm_100a) =====

	.target	sm_100a

	.elftype	@"ET_EXEC"


//--------------------- .note.nv.tkinfo           --------------------------
	.section	.note.nv.tkinfo,"",@"SHT_NOTE"
	.sectionflags	@"SHF_NOTE_NV_TKINFO"
	.tkinfo
        /*0018*/ 	.word	0x00000081
        /*0030*/ 	.string	""
        /*0030*/ 	.string	"ptxas-blackwell"
        /*0030*/ 	.string	"Cuda compilation tools, release 12.9, V12.9.86"
        /*0030*/ 	.string	"Build cuda_12.9.r12.9/compiler.36037853_0"
        /*0030*/ 	.string	"-v  -suppress-debug-info  -lineinfo  -arch sm_100a "



//--------------------- .note.nv.cuver            --------------------------
	.section	.note.nv.cuver,"",@"SHT_NOTE"
	.sectionflags	@"SHF_NOTE_NV_CUVER"
        /*0018*/ 	.short	0x0001
        /*001a*/ 	.short	0x0064
        /*001c*/ 	.short	0x0001
        /*001e*/ 	.short	0x0000
        /*0020*/ 	.short	0x0001
        /*0022*/ 	.short	0x0000


//--------------------- .nv.info                  --------------------------
	.section	.nv.info,"",@"SHT_CUDA_INFO"
	.align	4


	//----- nvinfo : EIATTR_REGCOUNT
	.align		4
        /*0000*/ 	.byte	0x04, 0x2f
        /*0002*/ 	.short	(.L_5 - .L_4)
	.align		4
.L_4:
        /*0004*/ 	.word	index@(attn_fwd)
        /*0008*/ 	.word	0x00000020


	//----- nvinfo : EIATTR_FRAME_SIZE
	.align		4
.L_5:
        /*000c*/ 	.byte	0x04, 0x11
        /*000e*/ 	.short	(.L_7 - .L_6)
	.align		4
.L_6:
        /*0010*/ 	.word	index@($__internal_2_$__cuda_sm10x_tcgen05_guardrail_trap_unallocated_columns_being_dealloced)
        /*0014*/ 	.word	0x00000000


	//----- nvinfo : EIATTR_FRAME_SIZE
	.align		4
.L_7:
        /*0018*/ 	.byte	0x04, 0x11
        /*001a*/ 	.short	(.L_9 - .L_8)
	.align		4
.L_8:
        /*001c*/ 	.word	index@($__internal_1_$__cuda_sm10x_tcgen05_guardrail_trap_phase_invalid_during_alloc)
        /*0020*/ 	.word	0x00000000


	//----- nvinfo : EIATTR_FRAME_SIZE
	.align		4
.L_9:
        /*0024*/ 	.byte	0x04, 0x11
        /*0026*/ 	.short	(.L_11 - .L_10)
	.align		4
.L_10:
        /*0028*/ 	.word	index@($__internal_0_$__cuda_sm10x_tcgen05_guardrail_trap_col_being_dealloced_not_returned_by_alloc)
        /*002c*/ 	.word	0x00000000


	//----- nvinfo : EIATTR_FRAME_SIZE
	.align		4
.L_11:
        /*0030*/ 	.byte	0x04, 0x11
        /*0032*/ 	.short	(.L_13 - .L_12)
	.align		4
.L_12:
        /*0034*/ 	.word	index@(attn_fwd)
        /*0038*/ 	.word	0x00000000


	//----- nvinfo : EIATTR_MIN_STACK_SIZE
	.align		4
.L_13:
        /*003c*/ 	.byte	0x04, 0x12
        /*003e*/ 	.short	(.L_15 - .L_14)
	.align		4
.L_14:
        /*0040*/ 	.word	index@(attn_fwd)
        /*0044*/ 	.word	0x00000000
.L_15:


//--------------------- .nv.info.attn_fwd         --------------------------
	.section	.nv.info.attn_fwd,"",@"SHT_CUDA_INFO"
	.sectionflags	@""
	.align	4


	//----- nvinfo : EIATTR_CUDA_API_VERSION
	.align		4
        /*0000*/ 	.byte	0x04, 0x37
        /*0002*/ 	.short	(.L_17 - .L_16)
.L_16:
        /*0004*/ 	.word	0x00000081


	//----- nvinfo : EIATTR_KPARAM_INFO
	.align		4
.L_17:
        /*0008*/ 	.byte	0x04, 0x17
        /*000a*/ 	.short	(.L_19 - .L_18)
.L_18:
        /*000c*/ 	.word	0x00000000
        /*0010*/ 	.short	0x0019
        /*0012*/ 	.short	0x0080
        /*0014*/ 	.byte	0x00, 0xf4, 0x21, 0x00


	//----- nvinfo : EIATTR_KPARAM_INFO
	.align		4
.L_19:
        /*0018*/ 	.byte	0x04, 0x17
        /*001a*/ 	.short	(.L_21 - .L_20)
.L_20:
        /*001c*/ 	.word	0x00000000
        /*0020*/ 	.short	0x0018
        /*0022*/ 	.short	0x0078
        /*0024*/ 	.byte	0x00, 0xf4, 0x21, 0x00


	//----- nvinfo : EIATTR_KPARAM_INFO
	.align		4
.L_21:
        /*0028*/ 	.byte	0x04, 0x17
        /*002a*/ 	.short	(.L_23 - .L_22)
.L_22:
        /*002c*/ 	.word	0x00000000
        /*0030*/ 	.short	0x0017
        /*0032*/ 	.short	0x0070
        /*0034*/ 	.byte	0x00, 0xf0, 0x11, 0x00


	//----- nvinfo : EIATTR_KPARAM_INFO
	.align		4
.L_23:
        /*0038*/ 	.byte	0x04, 0x17
        /*003a*/ 	.short	(.L_25 - .L_24)
.L_24:
        /*003c*/ 	.word	0x00000000
        /*0040*/ 	.short	0x0016
        /*0042*/ 	.short	0x006c
        /*0044*/ 	.byte	0x00, 0xf0, 0x11, 0x00


	//----- nvinfo : EIATTR_KPARAM_INFO
	.align		4
.L_25:
        /*0048*/ 	.byte	0x04, 0x17
        /*004a*/ 	.short	(.L_27 - .L_26)
.L_26:
        /*004c*/ 	.word	0x00000000
        /*0050*/ 	.short	0x0015
        /*0052*/ 	.short	0x0068
        /*0054*/ 	.byte	0x00, 0xf0, 0x11, 0x00


	//----- nvinfo : EIATTR_KPARAM_INFO
	.align		4
.L_27:
        /*0058*/ 	.byte	0x04, 0x17
        /*005a*/ 	.short	(.L_29 - .L_28)
.L_28:
        /*005c*/ 	.word	0x00000000
        /*0060*/ 	.short	0x0014
        /*0062*/ 	.short	0x0064
        /*0064*/ 	.byte	0x00, 0xf0, 0x11, 0x00


	//----- nvinfo : EIATTR_KPARAM_INFO
	.align		4
.L_29:
        /*0068*/ 	.byte	0x04, 0x17
        /*006a*/ 	.short	(.L_31 - .L_30)
.L_30:
        /*006c*/ 	.word	0x00000000
        /*0070*/ 	.short	0x0013
        /*0072*/ 	.short	0x0060
        /*0074*/ 	.byte	0x00, 0xf0, 0x11, 0x00


	//----- nvinfo : EIATTR_KPARAM_INFO
	.align		4
.L_31:
        /*0078*/ 	.byte	0x04, 0x17
        /*007a*/ 	.short	(.L_33 - .L_32)
.L_32:
        /*007c*/ 	.word	0x00000000
        /*0080*/ 	.short	0x0012
        /*0082*/ 	.short	0x005c
        /*0084*/ 	.byte	0x00, 0xf0, 0x11, 0x00


	//----- nvinfo : EIATTR_KPARAM_INFO
	.align		4
.L_33:
        /*0088*/ 	.byte	0x04, 0x17
        /*008a*/ 	.short	(.L_35 - .L_34)
.L_34:
        /*008c*/ 	.word	0x00000000
        /*0090*/ 	.short	0x0011
        /*0092*/ 	.short	0x0058
        /*0094*/ 	.byte	0x00, 0xf0, 0x11, 0x00


	//----- nvinfo : EIATTR_KPARAM_INFO
	.align		4
.L_35:
        /*0098*/ 	.byte	0x04, 0x17
        /*009a*/ 	.short	(.L_37 - .L_36)
.L_36:
        /*009c*/ 	.word	0x00000000
        /*00a0*/ 	.short	0x0010
        /*00a2*/ 	.short	0x0054
        /*00a4*/ 	.byte	0x00, 0xf0, 0x11, 0x00


	//----- nvinfo : EIATTR_KPARAM_INFO
	.align		4
.L_37:
        /*00a8*/ 	.byte	0x04, 0x17
        /*00aa*/ 	.short	(.L_39 - .L_38)
.L_38:
        /*00ac*/ 	.word	0x00000000
        /*00b0*/ 	.short	0x000f
        /*00b2*/ 	.short	0x0050
        /*00b4*/ 	.byte	0x00, 0xf0, 0x11, 0x00


	//----- nvinfo : EIATTR_KPARAM_INFO
	.align		4
.L_39:
        /*00b8*/ 	.byte	0x04, 0x17
        /*00ba*/ 	.short	(.L_41 - .L_40)
.L_40:
        /*00bc*/ 	.word	0x00000000
        /*00c0*/ 	.short	0x000e
        /*00c2*/ 	.short	0x004c
        /*00c4*/ 	.byte	0x00, 0xf0, 0x11, 0x00


	//----- nvinfo : EIATTR_KPARAM_INFO
	.align		4
.L_41:
        /*00c8*/ 	.byte	0x04, 0x17
        /*00ca*/ 	.short	(.L_43 - .L_42)
.L_42:
        /*00cc*/ 	.word	0x00000000
        /*00d0*/ 	.short	0x000d
        /*00d2*/ 	.short	0x0048
        /*00d4*/ 	.byte	0x00, 0xf0, 0x11, 0x00


	//----- nvinfo : EIATTR_KPARAM_INFO
	.align		4
.L_43:
        /*00d8*/ 	.byte	0x04, 0x17
        /*00da*/ 	.short	(.L_45 - .L_44)
.L_44:
        /*00dc*/ 	.word	0x00000000
        /*00e0*/ 	.short	0x000c
        /*00e2*/ 	.short	0x0044
        /*00e4*/ 	.byte	0x00, 0xf0, 0x11, 0x00


	//----- nvinfo : EIATTR_KPARAM_INFO
	.align		4
.L_45:
        /*00e8*/ 	.byte	0x04, 0x17
        /*00ea*/ 	.short	(.L_47 - .L_46)
.L_46:
        /*00ec*/ 	.word	0x00000000
        /*00f0*/ 	.short	0x000b
        /*00f2*/ 	.short	0x0040
        /*00f4*/ 	.byte	0x00, 0xf0, 0x11, 0x00


	//----- nvinfo : EIATTR_KPARAM_INFO
	.align		4
.L_47:
        /*00f8*/ 	.byte	0x04, 0x17
        /*00fa*/ 	.short	(.L_49 - .L_48)
.L_48:
        /*00fc*/ 	.word	0x00000000
        /*0100*/ 	.short	0x000a
        /*0102*/ 	.short	0x003c
        /*0104*/ 	.byte	0x00, 0xf0, 0x11, 0x00


	//----- nvinfo : EIATTR_KPARAM_INFO
	.align		4
.L_49:
        /*0108*/ 	.byte	0x04, 0x17
        /*010a*/ 	.short	(.L_51 - .L_50)
.L_50:
        /*010c*/ 	.word	0x00000000
        /*0110*/ 	.short	0x0009
        /*0112*/ 	.short	0x0038
        /*0114*/ 	.byte	0x00, 0xf0, 0x11, 0x00


	//----- nvinfo : EIATTR_KPARAM_INFO
	.align		4
.L_51:
        /*0118*/ 	.byte	0x04, 0x17
        /*011a*/ 	.short	(.L_53 - .L_52)
.L_52:
        /*011c*/ 	.word	0x00000000
        /*0120*/ 	.short	0x0008
        /*0122*/ 	.short	0x0034
        /*0124*/ 	.byte	0x00, 0xf0, 0x11, 0x00


	//----- nvinfo : EIATTR_KPARAM_INFO
	.align		4
.L_53:
        /*0128*/ 	.byte	0x04, 0x17
        /*012a*/ 	.short	(.L_55 - .L_54)
.L_54:
        /*012c*/ 	.word	0x00000000
        /*0130*/ 	.short	0x0007
        /*0132*/ 	.short	0x0030
        /*0134*/ 	.byte	0x00, 0xf0, 0x11, 0x00


	//----- nvinfo : EIATTR_KPARAM_INFO
	.align		4
.L_55:
        /*0138*/ 	.byte	0x04, 0x17
        /*013a*/ 	.short	(.L_57 - .L_56)
.L_56:
        /*013c*/ 	.word	0x00000000
        /*0140*/ 	.short	0x0006
        /*0142*/ 	.short	0x002c
        /*0144*/ 	.byte	0x00, 0xf0, 0x11, 0x00


	//----- nvinfo : EIATTR_KPARAM_INFO
	.align		4
.L_57:
        /*0148*/ 	.byte	0x04, 0x17
        /*014a*/ 	.short	(.L_59 - .L_58)
.L_58:
        /*014c*/ 	.word	0x00000000
        /*0150*/ 	.short	0x0005
        /*0152*/ 	.short	0x0028
        /*0154*/ 	.byte	0x00, 0xf0, 0x11, 0x00


	//----- nvinfo : EIATTR_KPARAM_INFO
	.align		4
.L_59:
        /*0158*/ 	.byte	0x04, 0x17
        /*015a*/ 	.short	(.L_61 - .L_60)
.L_60:
        /*015c*/ 	.word	0x00000000
        /*0160*/ 	.short	0x0004
        /*0162*/ 	.short	0x0020
        /*0164*/ 	.byte	0x00, 0xf4, 0x21, 0x00


	//----- nvinfo : EIATTR_KPARAM_INFO
	.align		4
.L_61:
        /*0168*/ 	.byte	0x04, 0x17
        /*016a*/ 	.short	(.L_63 - .L_62)
.L_62:
        /*016c*/ 	.word	0x00000000
        /*0170*/ 	.short	0x0003
        /*0172*/ 	.short	0x0018
        /*0174*/ 	.byte	0x00, 0xf4, 0x21, 0x00


	//----- nvinfo : EIATTR_KPARAM_INFO
	.align		4
.L_63:
        /*0178*/ 	.byte	0x04, 0x17
        /*017a*/ 	.short	(.L_65 - .L_64)
.L_64:
        /*017c*/ 	.word	0x00000000
        /*0180*/ 	.short	0x0002
        /*0182*/ 	.short	0x0010
        /*0184*/ 	.byte	0x00, 0xf4, 0x21, 0x00


	//----- nvinfo : EIATTR_KPARAM_INFO
	.align		4
.L_65:
        /*0188*/ 	.byte	0x04, 0x17
        /*018a*/ 	.short	(.L_67 - .L_66)
.L_66:
        /*018c*/ 	.word	0x00000000
        /*0190*/ 	.short	0x0001
        /*0192*/ 	.short	0x0008
        /*0194*/ 	.byte	0x00, 0xf4, 0x21, 0x00


	//----- nvinfo : EIATTR_KPARAM_INFO
	.align		4
.L_67:
        /*0198*/ 	.byte	0x04, 0x17
        /*019a*/ 	.short	(.L_69 - .L_68)
.L_68:
        /*019c*/ 	.word	0x00000000
        /*01a0*/ 	.short	0x0000
        /*01a2*/ 	.short	0x0000
        /*01a4*/ 	.byte	0x00, 0xf4, 0x21, 0x00


	//----- nvinfo : EIATTR_AT_ENTRY_FRAGMENTS
	.align		4
.L_69:
        /*01a8*/ 	.byte	0x04, 0x4f
        /*01aa*/ 	.short	(.L_71 - .L_70)


	//   ....[0]....
.L_70:
        /*01ac*/ 	.word	0x00000004


	//----- nvinfo : EIATTR_RESERVED_SMEM_USED
	.align		4
.L_71:
        /*01b0*/ 	.byte	0x01, 0x41
	.zero		2


	//----- nvinfo : EIATTR_SPARSE_MMA_MASK
	.align		4
        /*01b4*/ 	.byte	0x03, 0x50
        /*01b6*/ 	.short	0x0000


	//----- nvinfo : EIATTR_TCGEN05_1CTA_USED
	.align		4
        /*01b8*/ 	.byte	0x01, 0x51
	.zero		2


	//----- nvinfo : EIATTR_MAXREG_COUNT
	.align		4
        /*01bc*/ 	.byte	0x03, 0x1b
        /*01be*/ 	.short	0x00ff


	//----- nvinfo : EIATTR_NUM_BARRIERS
	.align		4
        /*01c0*/ 	.byte	0x02, 0x4c
        /*01c2*/ 	.byte	0x01
	.zero		1


	//----- nvinfo : EIATTR_INT_WARP_WIDE_INSTR_OFFSETS
	.align		4
        /*01c4*/ 	.byte	0x04, 0x31
        /*01c6*/ 	.short	(.L_73 - .L_72)


	//   ....[0]....
.L_72:
        /*01c8*/ 	.word	0x00000830


	//   ....[1]....
        /*01cc*/ 	.word	0x00000840


	//   ....[2]....
        /*01d0*/ 	.word	0x00000980


	//   ....[3]....
        /*01d4*/ 	.word	0x000009c0


	//   ....[4]....
        /*01d8*/ 	.word	0x000016f0


	//   ....[5]....
        /*01dc*/ 	.word	0x00002af0


	//   ....[6]....
        /*01e0*/ 	.word	0x00002b40


	//----- nvinfo : EIATTR_COOP_GROUP_MASK_REGIDS
	.align		4
.L_73:
        /*01e4*/ 	.byte	0x04, 0x29
        /*01e6*/ 	.short	(.L_75 - .L_74)


	//   ....[0]....
.L_74:
        /*01e8*/ 	.word	0xffffffff


	//   ....[1]....
        /*01ec*/ 	.word	0xffffffff


	//   ....[2]....
        /*01f0*/ 	.word	0xffffffff


	//   ....[3]....
        /*01f4*/ 	.word	0xffffffff


	//   ....[4]....
        /*01f8*/ 	.word	0xffffffff


	//   ....[5]....
        /*01fc*/ 	.word	0xffffffff


	//   ....[6]....
        /*0200*/ 	.word	0xffffffff


	//   ....[7]....
        /*0204*/ 	.word	0xffffffff


	//   ....[8]....
        /*0208*/ 	.word	0xffffffff


	//   ....[9]....
        /*020c*/ 	.word	0xffffffff


	//   ....[10]....
        /*0210*/ 	.word	0xffffffff


	//   ....[11]....
        /*0214*/ 	.word	0xffffffff


	//----- nvinfo : EIATTR_COOP_GROUP_INSTR_OFFSETS
	.align		4
.L_75:
        /*0218*/ 	.byte	0x04, 0x28
        /*021a*/ 	.short	(.L_77 - .L_76)


	//   ....[0]....
.L_76:
        /*021c*/ 	.word	0x00000060


	//   ....[1]....
        /*0220*/ 	.word	0x00000310


	//   ....[2]....
        /*0224*/ 	.word	0x00000eb0


	//   ....[3]....
        /*0228*/ 	.word	0x00000fa0


	//   ....[4]....
        /*022c*/ 	.word	0x000010f0


	//   ....[5]....
        /*0230*/ 	.word	0x00001170


	//   ....[6]....
        /*0234*/ 	.word	0x00001a60


	//   ....[7]....
        /*0238*/ 	.word	0x00001ab0


	//   ....[8]....
        /*023c*/ 	.word	0x00001c00


	//   ....[9]....
        /*0240*/ 	.word	0x00001c60


	//   ....[10]....
        /*0244*/ 	.word	0x00002990


	//   ....[11]....
        /*0248*/ 	.word	0x00002bf0


	//----- nvinfo : EIATTR_VRC_CTA_INIT_COUNT
	.align		4
.L_77:
        /*024c*/ 	.byte	0x02, 0x4a
        /*024e*/ 	.byte	0x80
	.zero		1


	//----- nvinfo : EIATTR_MBARRIER_INSTR_OFFSETS
	.align		4
        /*0250*/ 	.byte	0x04, 0x39
        /*0252*/ 	.short	(.L_79 - .L_78)


	//   ....[0]....
.L_78:
        /*0254*/ 	.word	0x00000940
        /*0258*/ 	.word	0x000000ff
        /*025c*/ 	.word	0x00000f00
        /*0260*/ 	.short	0x0100
        /*0262*/ 	.byte	0x0a
	.zero		1


	//   ....[1]....
        /*0264*/ 	.word	0x00000a60
        /*0268*/ 	.word	0x000000ff
        /*026c*/ 	.word	0x00000f08
        /*0270*/ 	.short	0x0100
        /*0272*/ 	.byte	0x0a
	.zero		1


	//   ....[2]....
        /*0274*/ 	.word	0x00000ab0
        /*0278*/ 	.word	0x000000ff
        /*027c*/ 	.word	0x00000a00
        /*0280*/ 	.short	0x0100
        /*0282*/ 	.byte	0x0a
	.zero		1


	//   ....[3]....
        /*0284*/ 	.word	0x00000be0
        /*0288*/ 	.word	0x000000ff
        /*028c*/ 	.word	0x00000a00
        /*0290*/ 	.short	0x010a
        /*0292*/ 	.byte	0x0a
	.zero		1


	//   ....[4]....
        /*0294*/ 	.word	0x00000d70
        /*0298*/ 	.word	0x000000ff
        /*029c*/ 	.word	0x00000a00
        /*02a0*/ 	.short	0x0108
        /*02a2*/ 	.byte	0x0a
	.zero		1


	//   ....[5]....
        /*02a4*/ 	.word	0x00001740
        /*02a8*/ 	.word	0x000000ff
        /*02ac*/ 	.word	0x00000c00
        /*02b0*/ 	.short	0x0100
        /*02b2*/ 	.byte	0x0a
	.zero		1


	//   ....[6]....
        /*02b4*/ 	.word	0x00001830
        /*02b8*/ 	.word	0x000000ff
        /*02bc*/ 	.word	0x00000c00
        /*02c0*/ 	.short	0x010a
        /*02c2*/ 	.byte	0x0a
	.zero		1


	//   ....[7]....
        /*02c4*/ 	.word	0x00001a40
        /*02c8*/ 	.word	0x000000ff
        /*02cc*/ 	.word	0x00000c00
        /*02d0*/ 	.short	0x0108
        /*02d2*/ 	.byte	0x0a
	.zero		1


	//   ....[8]....
        /*02d4*/ 	.word	0x00001cb0
        /*02d8*/ 	.word	0x000000ff
        /*02dc*/ 	.word	0x00000000
        /*02e0*/ 	.short	0x010a
        /*02e2*/ 	.byte	0x19
	.zero		1


	//   ....[9]....
        /*02e4*/ 	.word	0x000020a0
        /*02e8*/ 	.word	0x000000ff
        /*02ec*/ 	.word	0x00000000
        /*02f0*/ 	.short	0x010a
        /*02f2*/ 	.byte	0x19
	.zero		1


	//   ....[10]....
        /*02f4*/ 	.word	0x000021f0
        /*02f8*/ 	.word	0x000000ff
        /*02fc*/ 	.word	0x00000f00
        /*0300*/ 	.short	0x0108
        /*0302*/ 	.byte	0x0a
	.zero		1


	//   ....[11]....
        /*0304*/ 	.word	0x00002360
        /*0308*/ 	.word	0x000000ff
        /*030c*/ 	.word	0x00000f08
        /*0310*/ 	.short	0x0108
        /*0312*/ 	.byte	0x0a
	.zero		1


	//   ....[12]....
        /*0314*/ 	.word	0x00002c10
        /*0318*/ 	.word	0x000000ff
        /*031c*/ 	.word	0x00000a00
        /*0320*/ 	.short	0x010a
        /*0322*/ 	.byte	0x0a
	.zero		1


	//   ....[13]....
        /*0324*/ 	.word	0x00002c40
        /*0328*/ 	.word	0x000000ff
        /*032c*/ 	.word	0x00000c00
        /*0330*/ 	.short	0x010a
        /*0332*/ 	.byte	0x0a
	.zero		1


	//   ....[14]....
        /*0334*/ 	.word	0x00002c70
        /*0338*/ 	.word	0x000000ff
        /*033c*/ 	.word	0x00000000
        /*0340*/ 	.short	0x010a
        /*0342*/ 	.byte	0x19
	.zero		1


	//   ....[15]....
        /*0344*/ 	.word	0x00002ca0
        /*0348*/ 	.word	0x000000ff
        /*034c*/ 	.word	0x00000000
        /*0350*/ 	.short	0x010a
        /*0352*/ 	.byte	0x19
	.zero		1


	//----- nvinfo : EIATTR_NUM_MBARRIERS
	.align		4
.L_79:
        /*0354*/ 	.byte	0x03, 0x38
        /*0356*/ 	.short	0xffff


	//----- nvinfo : EIATTR_EXIT_INSTR_OFFSETS
	.align		4
        /*0358*/ 	.byte	0x04, 0x1c
        /*035a*/ 	.short	(.L_81 - .L_80)


	//   ....[0]....
.L_80:
        /*035c*/ 	.word	0x00002c00


	//----- nvinfo : EIATTR_REQNTID
	.align		4
.L_81:
        /*0360*/ 	.byte	0x04, 0x10
        /*0362*/ 	.short	(.L_83 - .L_82)
.L_82:
        /*0364*/ 	.word	0x00000100
        /*0368*/ 	.word	0x00000001
        /*036c*/ 	.word	0x00000001


	//----- nvinfo : EIATTR_CRS_STACK_SIZE
	.align		4
.L_83:
        /*0370*/ 	.byte	0x04, 0x1e
        /*0372*/ 	.short	(.L_85 - .L_84)
.L_84:
        /*0374*/ 	.word	0x00000000


	//----- nvinfo : EIATTR_CBANK_PARAM_SIZE
	.align		4
.L_85:
        /*0378*/ 	.byte	0x03, 0x19
        /*037a*/ 	.short	0x0088


	//----- nvinfo : EIATTR_PARAM_CBANK
	.align		4
        /*037c*/ 	.byte	0x04, 0x0a
        /*037e*/ 	.short	(.L_87 - .L_86)
	.align		4
.L_86:
        /*0380*/ 	.word	index@(.nv.constant0.attn_fwd)
        /*0384*/ 	.short	0x0380
        /*0386*/ 	.short	0x0088


	//----- nvinfo : EIATTR_SW_WAR
	.align		4
.L_87:
        /*0388*/ 	.byte	0x04, 0x36
        /*038a*/ 	.short	(.L_89 - .L_88)
.L_88:
        /*038c*/ 	.word	0x00000008
.L_89:


//--------------------- .nv.compat                --------------------------
	.section	.nv.compat,"",@"SHT_CUDA_COMPAT_INFO"
	.align	4
        /*0000*/ 	.byte	0x02, 0x02, 0x02, 0x00, 0x02, 0x05, 0x05, 0x00, 0x02, 0x03, 0x00, 0x00, 0x02, 0x06, 0x01, 0x00


//--------------------- .nv.callgraph             --------------------------
	.section	.nv.callgraph,"",@"SHT_CUDA_CALLGRAPH"
	.align	4
	.sectionentsize	8
	.align		4
        /*0000*/ 	.word	0x00000000
	.align		4
        /*0004*/ 	.word	0xffffffff
	.align		4
        /*0008*/ 	.word	0x00000000
	.align		4
        /*000c*/ 	.word	0xfffffffe
	.align		4
        /*0010*/ 	.word	0x00000000
	.align		4
        /*0014*/ 	.word	0xfffffffd
	.align		4
        /*0018*/ 	.word	0x00000000
	.align		4
        /*001c*/ 	.word	0xfffffffc


//--------------------- .nv.constant4             --------------------------
	.section	.nv.constant4,"a",@progbits
	.align	8
	.align		8
.nv.constant4:
        /*0000*/ 	.dword	_$_str


//--------------------- .text.attn_fwd            --------------------------
	.section	.text.attn_fwd,"ax",@progbits
	.align	128
        .global         attn_fwd
        .type           attn_fwd,@function
        .size           attn_fwd,(.L_x_31 - attn_fwd)
        .other          attn_fwd,@"STO_CUDA_ENTRY STV_DEFAULT"
attn_fwd:
.text.attn_fwd:
[----:B------:R-:W0:Y:S01]  /*0000*/  LDC R1, c[0x0][0x37c] ;  /* 0x0000df00ff017b82 */ /* 0x000e220000000800 */
[----:B------:R-:W1:Y:S02]  /*0010*/  S2R R2, SR_TID.X ;  /* 0x0000000000027919 */ /* 0x000e640000002100 */
[----:B-1----:R-:W-:-:S13]  /*0020*/  ISETP.GE.U32.AND P0, PT, R2, 0x20, PT ;  /* 0x000000200200780c */ /* 0x002fda0003f06070 */
[----:B------:R-:W-:Y:S02]  /*0030*/  VOTEU.ANY UP1, P0 ;  /* 0x0000000000ff7886 */ /* 0x000fe40000020100 */
[----:B0-----:R-:W-:Y:S05]  /*0040*/  BRA.U UP1, `(.L_x_0) ;  /* 0x0000000101b47547 */ /* 0x001fea000b800000 */
[----:B------:R-:W0:Y:S01]  /*0050*/  S2UR UR6, SR_CgaCtaId ;  /* 0x00000000000679c3 */ /* 0x000e220000008800 */
[----:B------:R-:W-:Y:S01]  /*0060*/  NOP ;  /* 0x0000000000007918 */ /* 0x000fe20000000000 */
[----:B------:R-:W-:Y:S02]  /*0070*/  UMOV UR4, 0x40 ;  /* 0x0000004000047882 */ /* 0x000fe40000000000 */
[----:B0-----:R-:W-:-:S09]  /*0080*/  ULEA UR4, UR6, UR4, 0x18 ;  /* 0x0000000406047291 */ /* 0x001fd2000f8ec0ff */
[----:B------:R-:W0:Y:S01]  /*0090*/  LDS.U8 R0, [UR4] ;  /* 0x00000004ff007984 */ /* 0x000e220008000000 */
[----:B------:R-:W-:Y:S02]  /*00a0*/  UMOV UR4, 0x400 ;  /* 0x0000040000047882 */ /* 0x000fe40000000000 */
[----:B------:R-:W-:Y:S01]  /*00b0*/  ULEA UR4, UR6, UR4, 0x18 ;  /* 0x0000000406047291 */ /* 0x000fe2000f8ec0ff */
[----:B0-----:R-:W-:-:S13]  /*00c0*/  ISETP.NE.AND P0, PT, R0, RZ, PT ;  /* 0x000000ff0000720c */ /* 0x001fda0003f05270 */
[----:B------:R-:W-:Y:S05]  /*00d0*/  @P0 BRA `(.L_x_1) ;  /* 0x0000000000780947 */ /* 0x000fea0003800000 */
[----:B------:R-:W-:-:S13]  /*00e0*/  ELECT P0, URZ, PT ;  /* 0x0000000000ff782f */ /* 0x000fda0003800000 */
[----:B------:R-:W-:Y:S05]  /*00f0*/  @!P0 BRA `(.L_x_2) ;  /* 0x0000000000808947 */ /* 0x000fea0003800000 */
[----:B------:R-:W-:Y:S01]  /*0100*/  UMOV UR5, 0x1 ;  /* 0x0000000100057882 */ /* 0x000fe20000000000 */
[----:B------:R-:W-:-:S04]  /*0110*/  IMAD.MOV.U32 R5, RZ, RZ, 0x1 ;  /* 0x00000001ff057424 */ /* 0x000fc800078e00ff */
[----:B------:R-:W-:Y:S04]  /*0120*/  DEPBAR.LE SB0, 0x36 ;  /* 0x00008d800000791a */ /* 0x000fe80000000000 */
[----:B------:R-:W0:Y:S02]  /*0130*/  UTCATOMSWS.FIND_AND_SET.ALIGN UP0, UR5, UR5 ;  /* 0x00000005000575e3 */ /* 0x000e240008000800 */
[----:B0-----:R-:W-:-:S04]  /*0140*/  PLOP3.LUT P0, PT, PT, PT, UP0, 0x80, 0x8 ;  /* 0x000000000008781c */ /* 0x001fc80003f0f008 */
[----:B------:R-:W-:-:S04]  /*0150*/  SEL R0, RZ, 0xffffffff, !P0 ;  /* 0xffffffffff007807 */ /* 0x000fc80004000000 */
[----:B------:R-:W-:Y:S01]  /*0160*/  ISETP.NE.AND P0, PT, R0, RZ, PT ;  /* 0x000000ff0000720c */ /* 0x000fe20003f05270 */
[----:B------:R-:W-:-:S12]  /*0170*/  IMAD.U32 R0, RZ, RZ, UR5 ;  /* 0x00000005ff007e24 */ /* 0x000fd8000f8e00ff */
[----:B------:R-:W-:Y:S05]  /*0180*/  @P0 BRA `(.L_x_3) ;  /* 0x0000000000240947 */ /* 0x000fea0003800000 */
.L_x_4:
[----:B------:R-:W-:Y:S05]  /*0190*/  NANOSLEEP 0x64 ;  /* 0x000000640000795d */ /* 0x000fea0003800000 */
[----:B------:R-:W-:-:S05]  /*01a0*/  UMOV UR5, 0x1 ;  /* 0x0000000100057882 */ /* 0x000fca0000000000 */
[----:B------:R-:W-:Y:S04]  /*01b0*/  DEPBAR.LE SB0, 0x36 ;  /* 0x00008d800000791a */ /* 0x000fe80000000000 */
[----:B------:R-:W0:Y:S02]  /*01c0*/  UTCATOMSWS.FIND_AND_SET.ALIGN UP0, UR5, UR5 ;  /* 0x00000005000575e3 */ /* 0x000e240008000800 */
[----:B0-----:R-:W-:-:S04]  /*01d0*/  PLOP3.LUT P0, PT, PT, PT, UP0, 0x80, 0x8 ;  /* 0x000000000008781c */ /* 0x001fc80003f0f008 */
[----:B------:R-:W-:-:S04]  /*01e0*/  SEL R0, RZ, 0xffffffff, !P0 ;  /* 0xffffffffff007807 */ /* 0x000fc80004000000 */
[----:B------:R-:W-:Y:S01]  /*01f0*/  ISETP.NE.AND P0, PT, R0, RZ, PT ;  /* 0x000000ff0000720c */ /* 0x000fe20003f05270 */
[----:B------:R-:W-:-:S12]  /*0200*/  IMAD.U32 R0, RZ, RZ, UR5 ;  /* 0x00000005ff007e24 */ /* 0x000fd8000f8e00ff */
[----:B------:R-:W-:Y:S05]  /*0210*/  @!P0 BRA `(.L_x_4) ;  /* 0xfffffffc00dc8947 */ /* 0x000fea000383ffff */
.L_x_3:
[C---:B------:R-:W-:Y:S01]  /*0220*/  VIADD R4, R0.reuse, 0x10 ;  /* 0x0000001000047836 */ /* 0x040fe20000000000 */
[----:B------:R-:W-:Y:S01]  /*0230*/  UMOV UR5, 0x50 ;  /* 0x0000005000057882 */ /* 0x000fe20000000000 */
[C---:B------:R-:W-:Y:S01]  /*0240*/  SHF.L.U32 R3, R5.reuse, R0, RZ ;  /* 0x0000000005037219 */ /* 0x040fe200000006ff */
[----:B------:R-:W-:Y:S01]  /*0250*/  ULEA UR5, UR6, UR5, 0x18 ;  /* 0x0000000506057291 */ /* 0x000fe2000f8ec0ff */
[----:B------:R-:W-:Y:S01]  /*0260*/  IMAD.SHL.U32 R0, R0, 0x20, RZ ;  /* 0x0000002000007824 */ /* 0x000fe200078e00ff */
[----:B------:R-:W-:-:S04]  /*0270*/  SHF.L.U32 R4, R5, R4, RZ ;  /* 0x0000000405047219 */ /* 0x000fc800000006ff */
[----:B------:R-:W-:-:S05]  /*0280*/  LOP3.LUT R3, R4, R3, RZ, 0xfc, !PT ;  /* 0x0000000304037212 */ /* 0x000fca00078efcff */
[----:B------:R0:W-:Y:S04]  /*0290*/  ATOMS.OR RZ, [UR5], R3 ;  /* 0x00000003ffff798c */ /* 0x0001e8000b000005 */
[----:B------:R0:W-:Y:S01]  /*02a0*/  STS [UR4], R0 ;  /* 0x00000000ff007988 */ /* 0x0001e20008000804 */
[----:B------:R-:W-:Y:S05]  /*02b0*/  BRA `(.L_x_2) ;  /* 0x0000000000107947 */ /* 0x000fea0003800000 */
.L_x_1:
[----:B------:R-:W-:Y:S01]  /*02c0*/  IMAD.MOV.U32 R0, RZ, RZ, -0x1 ;  /* 0xffffffffff007424 */ /* 0x000fe200078e00ff */
[----:B------:R-:W-:-:S04]  /*02d0*/  MOV R4, 0x300 ;  /* 0x0000030000047802 */ /* 0x000fc80000000f00 */
[----:B------:R0:W-:Y:S03]  /*02e0*/  STS [UR4], R0 ;  /* 0x00000000ff007988 */ /* 0x0001e60008000804 */
[----:B0-----:R-:W-:Y:S05]  /*02f0*/  CALL.REL.NOINC `($__internal_1_$__cuda_sm10x_tcgen05_guardrail_trap_phase_invalid_during_alloc) ;  /* 0x0000002800807944 */ /* 0x001fea0003c00000 */
.L_x_2:
[----:B------:R-:W-:Y:S05]  /*0300*/  WARPSYNC.ALL ;  /* 0x0000000000007948 */ /* 0x000fea0003800000 */
[----:B------:R-:W-:Y:S01]  /*0310*/  NOP ;  /* 0x0000000000007918 */ /* 0x000fe20000000000 */
.L_x_0:
[----:B------:R-:W1:Y:S01]  /*0320*/  S2UR UR8, SR_CTAID.X ;  /* 0x00000000000879c3 */ /* 0x000e620000002500 */
[----:B------:R-:W2:Y:S01]  /*0330*/  LDCU.64 UR4, c[0x0][0x3b0] ;  /* 0x00007600ff0477ac */ /* 0x000ea20008000a00 */
[----:B0-----:R-:W-:Y:S01]  /*0340*/  SHF.R.U32.HI R3, RZ, 0x6, R2 ;  /* 0x00000006ff037819 */ /* 0x001fe20000011602 */
[----:B------:R-:W-:-:S03]  /*0350*/  UMOV UR10, 0x400 ;  /* 0x00000400000a7882 */ /* 0x000fc60000000000 */
[----:B------:R-:W-:Y:S01]  /*0360*/  SGXT.U32 R3, R3, 0x2 ;  /* 0x000000020303781a */ /* 0x000fe20000000000 */
[----:B------:R-:W0:Y:S01]  /*0370*/  LDCU.64 UR18, c[0x0][0x358] ;  /* 0x00006b00ff1277ac */ /* 0x000e220008000a00 */
[----:B------:R-:W2:Y:S08]  /*0380*/  S2UR UR9, SR_CTAID.Y ;  /* 0x00000000000979c3 */ /* 0x000eb00000002600 */
[----:B------:R-:W3:Y:S08]  /*0390*/  S2UR UR12, SR_CgaCtaId ;  /* 0x00000000000c79c3 */ /* 0x000ef00000008800 */
[----:B------:R-:W4:Y:S01]  /*03a0*/  LDC R8, c[0x0][0x3b8] ;  /* 0x0000ee00ff087b82 */ /* 0x000f220000000800 */
[----:B-1----:R-:W-:-:S06]  /*03b0*/  USHF.L.U32 UR8, UR8, 0x6, URZ ;  /* 0x0000000608087899 */ /* 0x002fcc00080006ff */
[----:B------:R-:W-:Y:S01]  /*03c0*/  IMAD.U32 R5, RZ, RZ, UR8 ;  /* 0x00000008ff057e24 */ /* 0x000fe2000f8e00ff */
[----:B------:R-:W1:Y:S01]  /*03d0*/  LDC.64 R10, c[0x0][0x380] ;  /* 0x0000e000ff0a7b82 */ /* 0x000e620000000a00 */
[----:B--2---:R-:W-:-:S03]  /*03e0*/  UIMAD UR4, UR9, UR4, URZ ;  /* 0x00000004090472a4 */ /* 0x004fc6000f8e02ff */
[----:B------:R-:W-:Y:S01]  /*03f0*/  LOP3.LUT R4, R5, 0x3f, R2, 0xf8, !PT ;  /* 0x0000003f05047812 */ /* 0x000fe200078ef802 */
[----:B------:R-:W-:Y:S02]  /*0400*/  USHF.L.U32 UR6, UR4, 0x1, URZ ;  /* 0x0000000104067899 */ /* 0x000fe400080006ff */
[----:B---3--:R-:W-:Y:S01]  /*0410*/  ULEA UR10, UR12, UR10, 0x18 ;  /* 0x0000000a0c0a7291 */ /* 0x008fe2000f8ec0ff */
[----:B------:R-:W-:Y:S01]  /*0420*/  BAR.SYNC.DEFER_BLOCKING 0x0 ;  /* 0x0000000000007b1d */ /* 0x000fe20000010000 */
[----:B------:R-:W-:Y:S01]  /*0430*/  IMAD R0, R4, UR5, RZ ;  /* 0x0000000504007c24 */ /* 0x000fe2000f8e02ff */
[----:B------:R-:W-:Y:S01]  /*0440*/  UIMAD.WIDE UR4, UR4, 0x2, URZ ;  /* 0x00000002040478a5 */ /* 0x000fe2000f8e02ff */
[----:B----4-:R-:W-:Y:S02]  /*0450*/  IMAD R5, R3, R8, RZ ;  /* 0x0000000803057224 */ /* 0x010fe400078e02ff */
[----:B------:R-:W-:Y:S02]  /*0460*/  IMAD.SHL.U32 R3, R0, 0x2, RZ ;  /* 0x0000000200037824 */ /* 0x000fe400078e00ff */
[----:B------:R-:W-:-:S02]  /*0470*/  IMAD R6, R8, 0x4, R5 ;  /* 0x0000000408067824 */ /* 0x000fc400078e0205 */
[----:B------:R-:W-:-:S04]  /*0480*/  IMAD.HI R0, R0, 0x2, RZ ;  /* 0x0000000200007827 */ /* 0x000fc800078e02ff */
[----:B------:R-:W2:Y:S01]  /*0490*/  LDCU UR4, c[0x0][0x3c8] ;  /* 0x00007900ff0477ac */ /* 0x000ea20008000800 */
[----:B-1----:R-:W-:Y:S01]  /*04a0*/  IADD3 R10, P0, P1, R3, UR6, R10 ;  /* 0x00000006030a7c10 */ /* 0x002fe2000f91e00a */
[----:B------:R-:W-:Y:S01]  /*04b0*/  IMAD R3, R8, 0x4, R6 ;  /* 0x0000000408037824 */ /* 0x000fe200078e0206 */
[----:B------:R-:W1:Y:S02]  /*04c0*/  LDCU.64 UR6, c[0x0][0x3c0] ;  /* 0x00007800ff0677ac */ /* 0x000e640008000a00 */
[----:B------:R-:W-:Y:S01]  /*04d0*/  IADD3.X R7, PT, PT, R0, UR5, R11, P0, P1 ;  /* 0x0000000500077c10 */ /* 0x000fe200087e240b */
[----:B------:R-:W-:Y:S01]  /*04e0*/  IMAD R0, R8, 0x4, R3 ;  /* 0x0000000408007824 */ /* 0x000fe200078e0203 */
[-C--:B------:R-:W-:Y:S01]  /*04f0*/  LEA R14, P0, R5, R10.reuse, 0x1 ;  /* 0x0000000a050e7211 */ /* 0x080fe200078008ff */
[----:B------:R-:W3:Y:S01]  /*0500*/  LDS R18, [UR10] ;  /* 0x0000000aff127984 */ /* 0x000ee20008000800 */
[-C--:B------:R-:W-:Y:S02]  /*0510*/  LEA R16, P2, R3, R10.reuse, 0x1 ;  /* 0x0000000a03107211 */ /* 0x080fe400078408ff */
[----:B------:R-:W-:-:S02]  /*0520*/  LEA R8, P1, R6, R10, 0x1 ;  /* 0x0000000a06087211 */ /* 0x000fc400078208ff */
[----:B------:R-:W-:Y:S02]  /*0530*/  LEA R10, P3, R0, R10, 0x1 ;  /* 0x0000000a000a7211 */ /* 0x000fe400078608ff */
[-C--:B------:R-:W-:Y:S02]  /*0540*/  LEA.HI.X.SX32 R15, R5, R7.reuse, 0x1, P0 ;  /* 0x00000007050f7211 */ /* 0x080fe400000f0eff */
[-C--:B------:R-:W-:Y:S01]  /*0550*/  LEA.HI.X.SX32 R17, R3, R7.reuse, 0x1, P2 ;  /* 0x0000000703117211 */ /* 0x080fe200010f0eff */
[----:B------:R-:W-:Y:S01]  /*0560*/  BAR.SYNC.DEFER_BLOCKING 0x0 ;  /* 0x0000000000007b1d */ /* 0x000fe20000010000 */
[-C--:B------:R-:W-:Y:S02]  /*0570*/  LEA.HI.X.SX32 R9, R6, R7.reuse, 0x1, P1 ;  /* 0x0000000706097211 */ /* 0x080fe400008f0eff */
[----:B------:R-:W-:-:S05]  /*0580*/  LEA.HI.X.SX32 R11, R0, R7, 0x1, P3 ;  /* 0x00000007000b7211 */ /* 0x000fca00018f0eff */
[----:B------:R-:W4:Y:S01]  /*0590*/  LDC.64 R6, c[0x0][0x388] ;  /* 0x0000e200ff067b82 */ /* 0x000f220000000a00 */
[----:B------:R-:W-:Y:S02]  /*05a0*/  SHF.R.U32.HI R12, RZ, 0x5, R2 ;  /* 0x00000005ff0c7819 */ /* 0x000fe40000011602 */
[----:B------:R-:W-:Y:S01]  /*05b0*/  LOP3.LUT R13, R2, 0xf, RZ, 0xc0, !PT ;  /* 0x0000000f020d7812 */ /* 0x000fe200078ec0ff */
[----:B-1----:R-:W-:Y:S01]  /*05c0*/  UIMAD UR6, UR9, UR6, URZ ;  /* 0x00000006090672a4 */ /* 0x002fe2000f8e02ff */
[----:B------:R-:W-:-:S03]  /*05d0*/  R2UR UR21, R12 ;  /* 0x000000000c1572ca */ /* 0x000fc600000e0000 */
[----:B--2---:R-:W-:Y:S01]  /*05e0*/  IMAD R12, R13, UR4, RZ ;  /* 0x000000040d0c7c24 */ /* 0x004fe2000f8e02ff */
[----:B------:R-:W-:Y:S01]  /*05f0*/  USHF.L.U32 UR4, UR6, 0x1, URZ ;  /* 0x0000000106047899 */ /* 0x000fe200080006ff */
[----:B------:R-:W-:Y:S01]  /*0600*/  LOP3.LUT P5, RZ, R2, 0xff, RZ, 0xc0, !PT ;  /* 0x000000ff02ff7812 */ /* 0x000fe200078ac0ff */
[----:B0-----:R0:W5:Y:S04]  /*0610*/  LDG.E.U16 R5, desc[UR18][R8.64] ;  /* 0x0000001208057981 */ /* 0x001168000c1e1500 */
[----:B------:R4:W5:Y:S01]  /*0620*/  LDG.E.U16 R0, desc[UR18][R14.64] ;  /* 0x000000120e007981 */ /* 0x000962000c1e1500 */
[----:B---3--:R-:W-:-:S03]  /*0630*/  R2UR UR26, R18 ;  /* 0x00000000121a72ca */ /* 0x008fc600000e0000 */
[----:B------:R1:W5:Y:S01]  /*0640*/  LDG.E.U16 R3, desc[UR18][R16.64] ;  /* 0x0000001210037981 */ /* 0x000362000c1e1500 */
[----:B0-----:R-:W-:Y:S01]  /*0650*/  IMAD.SHL.U32 R9, R12, 0x2, RZ ;  /* 0x000000020c097824 */ /* 0x001fe200078e00ff */
[----:B------:R-:W-:Y:S02]  /*0660*/  P2R R8, PR, RZ, 0x20 ;  /* 0x00000020ff087803 */ /* 0x000fe40000000000 */
[----:B------:R0:W5:Y:S02]  /*0670*/  LDG.E.U16 R10, desc[UR18][R10.64] ;  /* 0x000000120a0a7981 */ /* 0x000164000c1e1500 */
[----:B----4-:R-:W-:Y:S02]  /*0680*/  IADD3 R15, P0, P1, R9, UR4, R6 ;  /* 0x00000004090f7c10 */ /* 0x010fe4000f91e006 */
[C---:B------:R-:W-:Y:S02]  /*0690*/  LOP3.LUT R6, R2.reuse, 0xc0, RZ, 0xc0, !PT ;  /* 0x000000c002067812 */ /* 0x040fe400078ec0ff */
[----:B-1----:R-:W-:Y:S01]  /*06a0*/  SHF.R.U32.HI R16, RZ, 0x4, R2 ;  /* 0x00000004ff107819 */ /* 0x002fe20000011602 */
[----:B------:R-:W-:Y:S01]  /*06b0*/  UIMAD.WIDE UR4, UR6, 0x2, URZ ;  /* 0x00000002060478a5 */ /* 0x000fe2000f8e02ff */
[----:B------:R-:W-:Y:S01]  /*06c0*/  IMAD.SHL.U32 R8, R2, 0x2, RZ ;  /* 0x0000000202087824 */ /* 0x000fe200078e00ff */
[----:B------:R-:W-:Y:S01]  /*06d0*/  USHF.L.U32 UR6, UR21, 0x15, URZ ;  /* 0x0000001515067899 */ /* 0x000fe200080006ff */
[----:B------:R-:W-:Y:S01]  /*06e0*/  SGXT.U32 R16, R16, 0x4 ;  /* 0x000000041010781a */ /* 0x000fe20000000000 */
[----:B------:R-:W-:Y:S01]  /*06f0*/  IMAD.HI R12, R12, 0x2, RZ ;  /* 0x000000020c0c7827 */ /* 0x000fe200078e02ff */
[----:B------:R-:W-:Y:S01]  /*0700*/  SHF.R.U32.HI R9, RZ, 0x2, R6 ;  /* 0x00000002ff097819 */ /* 0x000fe20000011606 */
[----:B------:R-:W-:-:S02]  /*0710*/  ULOP3.LUT UR16, UR21, 0x4, URZ, 0xc0, !UPT ;  /* 0x0000000415107892 */ /* 0x000fc4000f8ec0ff */
[----:B------:R-:W-:Y:S01]  /*0720*/  ULOP3.LUT UR6, UR6, 0x600000, URZ, 0xc0, !UPT ;  /* 0x0060000006067892 */ /* 0x000fe2000f8ec0ff */
[----:B------:R-:W-:Y:S01]  /*0730*/  LOP3.LUT R9, R9, 0x1fe, R8, 0x78, !PT ;  /* 0x000001fe09097812 */ /* 0x000fe200078e7808 */
[----:B------:R-:W-:Y:S01]  /*0740*/  IMAD R6, R16, UR7, RZ ;  /* 0x0000000710067c24 */ /* 0x000fe2000f8e02ff */
[----:B0-----:R-:W-:Y:S01]  /*0750*/  IADD3.X R11, PT, PT, R12, UR5, R7, P0, P1 ;  /* 0x000000050c0b7c10 */ /* 0x001fe200087e2407 */
[----:B------:R-:W-:Y:S02]  /*0760*/  UIADD3 UR28, UPT, UPT, UR8, 0x40, URZ ;  /* 0x00000040081c7890 */ /* 0x000fe4000fffe0ff */
[----:B------:R-:W-:Y:S01]  /*0770*/  ULEA UR11, UR16, UR6, 0x1 ;  /* 0x00000006100b7291 */ /* 0x000fe2000f8e08ff */
[----:B------:R-:W-:Y:S01]  /*0780*/  UMOV UR5, 0x1 ;  /* 0x0000000100057882 */ /* 0x000fe20000000000 */
[----:B------:R-:W-:Y:S10]  /*0790*/  BRA.U UP1, `(.L_x_5) ;  /* 0x0000000101187547 */ /* 0x000ff4000b800000 */
[----:B------:R-:W-:Y:S01]  /*07a0*/  ELECT P0, URZ, PT ;  /* 0x0000000000ff782f */ /* 0x000fe20003800000 */
[----:B------:R-:W-:Y:S01]  /*07b0*/  IMAD.MOV.U32 R7, RZ, RZ, 0x1 ;  /* 0x00000001ff077424 */ /* 0x000fe200078e00ff */
[----:B------:R-:W-:Y:S01]  /*07c0*/  UMOV UR4, 0x40 ;  /* 0x0000004000047882 */ /* 0x000fe20000000000 */
[----:B------:R-:W-:Y:S01]  /*07d0*/  UVIRTCOUNT.DEALLOC.SMPOOL 0x80 ;  /* 0x000000800000784c */ /* 0x000fe20000000000 */
[----:B------:R-:W-:-:S09]  /*07e0*/  ULEA UR4, UR12, UR4, 0x18 ;  /* 0x000000040c047291 */ /* 0x000fd2000f8ec0ff */
[----:B------:R0:W-:Y:S03]  /*07f0*/  @P0 STS.U8 [UR4], R7 ;  /* 0x00000007ff000988 */ /* 0x0001e60008000004 */
.L_x_5:
[----:B------:R-:W-:Y:S01]  /*0800*/  UIADD3 UR11, UPT, UPT, UR26, UR11, URZ ;  /* 0x0000000b1a0b7290 */ /* 0x000fe2000fffe0ff */
[----:B0-----:R-:W-:Y:S01]  /*0810*/  LOP3.LUT R7, R9, 0x40, RZ, 0x3c, !PT ;  /* 0x0000004009077812 */ /* 0x001fe200078e3cff */
[----:B-----5:R0:W-:Y:S01]  /*0820*/  STS.U16 [R9+UR10], R0 ;  /* 0x0000000009007988 */ /* 0x0201e2000800040a */
[----:B------:R-:W-:Y:S01]  /*0830*/  VOTEU.ALL UP2, P5 ;  /* 0x0000000000ff7886 */ /* 0x000fe20002840000 */
[----:B------:R-:W-:Y:S01]  /*0840*/  VOTEU.ALL UP0, P5 ;  /* 0x0000000000ff7886 */ /* 0x000fe20002800000 */
[----:B------:R-:W-:Y:S01]  /*0850*/  ISETP.LT.AND P0, PT, RZ, UR28, PT ;  /* 0x0000001cff007c0c */ /* 0x000fe2000bf01270 */
[----:B------:R-:W-:Y:S01]  /*0860*/  STS.U16 [R9+UR10+0x400], R3 ;  /* 0x0004000309007988 */ /* 0x000fe2000800040a */
[----:B------:R-:W-:Y:S01]  /*0870*/  LEA R14, P1, R6, R15, 0x1 ;  /* 0x0000000f060e7211 */ /* 0x000fe200078208ff */
[----:B------:R-:W-:-:S04]  /*0880*/  @!UP2 UIADD3 UR12, UPT, UPT, -UR5, 0x100000, URZ ;  /* 0x00100000050ca890 */ /* 0x000fc8000fffe1ff */
[----:B------:R-:W-:Y:S02]  /*0890*/  @!UP2 USHF.L.U32 UR13, UR12, 0xb, URZ ;  /* 0x0000000b0c0da899 */ /* 0x000fe400080006ff */
[----:B------:R-:W-:Y:S01]  /*08a0*/  @!UP2 USHF.L.U32 UR12, UR12, 0x1, URZ ;  /* 0x000000010c0ca899 */ /* 0x000fe200080006ff */
[----:B------:R1:W-:Y:S01]  /*08b0*/  STS.U16 [R7+UR10+0x200], R5 ;  /* 0x0002000507007988 */ /* 0x0003e2000800040a */
[----:B------:R-:W-:Y:S02]  /*08c0*/  LEA.HI.X.SX32 R15, R6, R11, 0x1, P1 ;  /* 0x0000000b060f7211 */ /* 0x000fe400008f0eff */
[----:B------:R-:W-:Y:S01]  /*08d0*/  PRMT R6, RZ, 0x7610, R6 ;  /* 0x00007610ff067816 */ /* 0x000fe20000000006 */
[----:B------:R2:W-:Y:S01]  /*08e0*/  STS.U16 [R7+UR10+0x600], R10 ;  /* 0x0006000a07007988 */ /* 0x0005e2000800040a */
[----:B------:R-:W-:Y:S01]  /*08f0*/  STTM.16dp32bit_t0_t15.x4 tmem[UR11], RZ ;  /* 0x000000ff000079ed */ /* 0x000fe2000890000b */
[----:B------:R-:W-:Y:S01]  /*0900*/  STTM.16dp32bit_t16_t31.x4 tmem[UR11+0x4], RZ ;  /* 0x000004ff000079ed */ /* 0x000fe2000892000b */
[----:B------:R-:W3:Y:S02]  /*0910*/  FENCE.VIEW.ASYNC.T ;  /* 0x00000000000073c6 */ /* 0x000ee40000000200 */
[----:B---3--:R-:W-:Y:S06]  /*0920*/  BAR.SYNC.DEFER_BLOCKING 0x0 ;  /* 0x0000000000007b1d */ /* 0x008fec0000010000 */
[----:B------:R-:W3:Y:S02]  /*0930*/  FENCE.VIEW.ASYNC.S ;  /* 0x00000000000073c6 */ /* 0x000ee40000000000 */
[----:B---3--:R3:W4:Y:S02]  /*0940*/  @!UP0 SYNCS.EXCH.64 URZ, [UR10+0xf00], UR12 ;  /* 0x000f000c0aff85b2 */ /* 0x0087240008000100 */
[----:B----4-:R-:W-:Y:S06]  /*0950*/  BAR.SYNC.DEFER_BLOCKING 0x0 ;  /* 0x0000000000007b1d */ /* 0x010fec0000010000 */
[----:B------:R-:W4:Y:S01]  /*0960*/  @P0 LDG.E.U16 R6, desc[UR18][R14.64] ;  /* 0x000000120e060981 */ /* 0x000f22000c1e1500 */
[----:B0-----:R-:W-:Y:S01]  /*0970*/  SHF.R.S32.HI R0, RZ, 0x6, R2 ;  /* 0x00000006ff007819 */ /* 0x001fe20000011402 */
[----:B------:R-:W-:Y:S01]  /*0980*/  VOTEU.ALL UP0, P5 ;  /* 0x0000000000ff7886 */ /* 0x000fe20002800000 */
[----:B---3--:R-:W-:-:S04]  /*0990*/  @!UP2 UIADD3 UR12, UPT, UPT, -UR5, 0x100000, URZ ;  /* 0x00100000050ca890 */ /* 0x008fc8000fffe1ff */
[----:B------:R-:W-:Y:S02]  /*09a0*/  @!UP2 USHF.L.U32 UR13, UR12, 0xb, URZ ;  /* 0x0000000b0c0da899 */ /* 0x000fe400080006ff */
[----:B------:R-:W-:Y:S01]  /*09b0*/  @!UP2 USHF.L.U32 UR12, UR12, 0x1, URZ ;  /* 0x000000010c0ca899 */ /* 0x000fe200080006ff */
[----:B------:R-:W-:Y:S01]  /*09c0*/  VOTEU.ALL UP3, P5 ;  /* 0x0000000000ff7886 */ /* 0x000fe20002860000 */
[----:B------:R-:W-:Y:S01]  /*09d0*/  SGXT R0, R0, 0x1 ;  /* 0x000000010000781a */ /* 0x000fe20000000200 */
[----:B------:R-:W-:Y:S02]  /*09e0*/  UIADD3 UR17, UPT, UPT, UR10, 0xa00, URZ ;  /* 0x00000a000a117890 */ /* 0x000fe4000fffe0ff */
[----:B------:R-:W-:-:S04]  /*09f0*/  @!UP2 UIADD3 UR4, UPT, UPT, -UR5, 0x100000, URZ ;  /* 0x001000000504a890 */ /* 0x000fc8000fffe1ff */
[----:B------:R-:W-:Y:S02]  /*0a00*/  @!UP2 USHF.L.U32 UR5, UR4, 0xb, URZ ;  /* 0x0000000b0405a899 */ /* 0x000fe400080006ff */
[----:B------:R-:W-:Y:S02]  /*0a10*/  @!UP2 USHF.L.U32 UR4, UR4, 0x1, URZ ;  /* 0x000000010404a899 */ /* 0x000fe400080006ff */
[----:B------:R-:W-:Y:S01]  /*0a20*/  UIADD3 UR29, UPT, UPT, UR26, 0x100000, URZ ;  /* 0x001000001a1d7890 */ /* 0x000fe2000fffe0ff */
[----:B-1----:R-:W-:Y:S02]  /*0a30*/  LOP3.LUT R5, R0, 0x90, RZ, 0xc0, !PT ;  /* 0x0000009000057812 */ /* 0x002fe400078ec0ff */
[----:B------:R-:W-:Y:S02]  /*0a40*/  ISETP.EQ.U32.AND P4, PT, RZ, UR21, P0 ;  /* 0x00000015ff007c0c */ /* 0x000fe40008782070 */
[----:B------:R-:W-:Y:S01]  /*0a50*/  LOP3.LUT R5, R5, 0x17e, R8, 0x78, !PT ;  /* 0x0000017e05057812 */ /* 0x000fe200078e7808 */
[----:B------:R2:W0:Y:S04]  /*0a60*/  @!UP0 SYNCS.EXCH.64 URZ, [UR10+0xf08], UR12 ;  /* 0x000f080c0aff85b2 */ /* 0x0004280008000100 */
[----:B----4-:R2:W-:Y:S01]  /*0a70*/  STS.U16 [R5+UR10+0x800], R6 ;  /* 0x0008000605007988 */ /* 0x0105e2000800040a */
[----:B0-----:R0:W-:Y:S06]  /*0a80*/  MEMBAR.ALL.CTA ;  /* 0x0000000000007992 */ /* 0x0011ec0000008000 */
[----:B0-----:R-:W-:Y:S04]  /*0a90*/  FENCE.VIEW.ASYNC.S ;  /* 0x00000000000073c6 */ /* 0x001fe80000000000 */
[----:B------:R-:W0:Y:S02]  /*0aa0*/  FENCE.VIEW.ASYNC.S ;  /* 0x00000000000073c6 */ /* 0x000e240000000000 */
[----:B0-----:R2:W0:Y:S02]  /*0ab0*/  @!UP3 SYNCS.EXCH.64 URZ, [UR10+0xa00], UR4 ;  /* 0x000a00040affb5b2 */ /* 0x0014240008000100 */
[----:B0-----:R-:W-:Y:S06]  /*0ac0*/  BAR.SYNC.DEFER_BLOCKING 0x0 ;  /* 0x0000000000007b1d */ /* 0x001fec0000010000 */
[----:B--2---:R-:W-:Y:S05]  /*0ad0*/  @!P4 BRA `(.L_x_6) ;  /* 0x00000000003cc947 */ /* 0x004fea0003800000 */
[----:B------:R-:W-:Y:S02]  /*0ae0*/  UIADD3 UR4, UPT, UPT, UR10, 0x800, URZ ;  /* 0x000008000a047890 */ /* 0x000fe4000fffe0ff */
[----:B------:R-:W-:Y:S02]  /*0af0*/  USHF.R.U32.HI UR12, URZ, 0x4, UR10 ;  /* 0x00000004ff0c7899 */ /* 0x000fe4000801160a */
[----:B------:R-:W-:Y:S02]  /*0b00*/  USHF.R.U32.HI UR4, URZ, 0x4, UR4 ;  /* 0x00000004ff047899 */ /* 0x000fe40008011604 */
[----:B------:R-:W-:Y:S02]  /*0b10*/  USGXT.U32 UR12, UR12, 0xe ;  /* 0x0000000e0c0c789a */ /* 0x000fe40008000000 */
[----:B------:R-:W-:Y:S01]  /*0b20*/  USGXT.U32 UR14, UR4, 0xe ;  /* 0x0000000e040e789a */ /* 0x000fe20008000000 */
[----:B------:R-:W-:Y:S02]  /*0b30*/  UMOV UR5, URZ ;  /* 0x000000ff00057c82 */ /* 0x000fe40008000000 */
[----:B------:R-:W-:Y:S01]  /*0b40*/  UMOV UR4, UR17 ;  /* 0x0000001100047c82 */ /* 0x000fe20008000000 */
[----:B------:R-:W-:Y:S01]  /*0b50*/  UMOV UR22, 0x0 ;  /* 0x0000000000167882 */ /* 0x000fe20000000000 */
[----:B------:R-:W-:Y:S01]  /*0b60*/  UMOV UR23, 0x4048010 ;  /* 0x0404801000177882 */ /* 0x000fe20000000000 */
[----:B------:R-:W-:Y:S01]  /*0b70*/  UMOV UR13, 0x40004040 ;  /* 0x40004040000d7882 */ /* 0x000fe20000000000 */
[----:B------:R-:W-:Y:S01]  /*0b80*/  UMOV UR15, 0xc0004010 ;  /* 0xc0004010000f7882 */ /* 0x000fe20000000000 */
[----:B------:R-:W-:Y:S01]  /*0b90*/  UMOV UR4, UR4 ;  /* 0x0000000400047c82 */ /* 0x000fe20008000000 */
[----:B------:R0:W-:Y:S01]  /*0ba0*/  UTCHMMA gdesc[UR12], gdesc[UR14], tmem[UR29], tmem[UR22], idesc[UR23], !UPT ;  /* 0x00ff160e0c0075ea */ /* 0x0001e2000f80001d */
[----:B------:R0:W-:Y:S01]  /*0bb0*/  UTCBAR [UR4], URZ ;  /* 0x000000ff040073e9 */ /* 0x0001e200080000ff */
[----:B------:R-:W-:-:S02]  /*0bc0*/  NOP ;  /* 0x0000000000007918 */ /* 0x000fc40000000000 */
.L_x_6:
[----:B------:R-:W-:Y:S05]  /*0bd0*/  @!P0 BRA `(.L_x_7) ;  /* 0x0000000000088947 */ /* 0x000fea0003800000 */
[----:B------:R-:W1:Y:S02]  /*0be0*/  SYNCS.PHASECHK.TRANS64.TRYWAIT P1, [UR10+0xa00], RZ ;  /* 0x000a00ffff0075a7 */ /* 0x000e64000802110a */
[----:B-1----:R-:W-:Y:S05]  /*0bf0*/  @!P1 BRA `(.L_x_8) ;  /* 0x0000002000049947 */ /* 0x002fea0003800000 */
.L_x_7:
[----:B------:R-:W-:Y:S01]  /*0c00*/  BAR.SYNC.DEFER_BLOCKING 0x0 ;  /* 0x0000000000007b1d */ /* 0x000fe20000010000 */
[----:B------:R-:W-:Y:S02]  /*0c10*/  SHF.R.U32.HI R0, RZ, 0x1, R2 ;  /* 0x00000001ff007819 */ /* 0x000fe40000011602 */
[----:B------:R-:W-:Y:S02]  /*0c20*/  LOP3.LUT R6, R2, 0x80, RZ, 0xc0, !PT ;  /* 0x0000008002067812 */ /* 0x000fe400078ec0ff */
[----:B------:R-:W-:Y:S01]  /*0c30*/  LOP3.LUT R3, R0, 0x30, RZ, 0xc0, !PT ;  /* 0x0000003000037812 */ /* 0x000fe200078ec0ff */
[----:B0-----:R-:W0:Y:S01]  /*0c40*/  LDCU UR4, c[0x0][0x3a8] ;  /* 0x00007500ff0477ac */ /* 0x001e220008000800 */
[----:B------:R-:W-:Y:S01]  /*0c50*/  LOP3.LUT R7, R2, 0x10, RZ, 0xc0, !PT ;  /* 0x0000001002077812 */ /* 0x000fe200078ec0ff */
[----:B------:R-:W-:Y:S01]  /*0c60*/  LDTM.16dp32bit_t0_t15.x4 R8, tmem[UR11+0x100000] ;  /* 0x1000000b000879ee */ /* 0x000fe20008900000 */
[----:B------:R-:W0:Y:S01]  /*0c70*/  LDTM.16dp32bit_t16_t31.x4 R8, tmem[UR11+0x100004] ;  /* 0x1000040b000879ee */ /* 0x000e220008920000 */
[----:B------:R-:W-:Y:S01]  /*0c80*/  SHF.R.U32.HI R0, RZ, 0x4, R6 ;  /* 0x00000004ff007819 */ /* 0x000fe20000011606 */
[----:B------:R-:W1:Y:S01]  /*0c90*/  LDCU.64 UR12, c[0x0][0x3d0] ;  /* 0x00007a00ff0c77ac */ /* 0x000e620008000a00 */
[----:B------:R-:W-:-:S02]  /*0ca0*/  LOP3.LUT R6, R3, 0xf, R2, 0xf8, !PT ;  /* 0x0000000f03067812 */ /* 0x000fc400078ef802 */
[----:B------:R-:W-:Y:S02]  /*0cb0*/  LEA.HI R3, R7, R0, RZ, 0x1e ;  /* 0x0000000007037211 */ /* 0x000fe400078ff0ff */
[C---:B------:R-:W-:Y:S01]  /*0cc0*/  LOP3.LUT R0, R6.reuse, UR8, RZ, 0xfc, !PT ;  /* 0x0000000806007c12 */ /* 0x040fe2000f8efcff */
[----:B------:R-:W-:Y:S01]  /*0cd0*/  IMAD.SHL.U32 R6, R6, 0x8, RZ ;  /* 0x0000000806067824 */ /* 0x000fe200078e00ff */
[----:B------:R-:W-:Y:S01]  /*0ce0*/  LOP3.LUT P6, RZ, R2, 0xff, RZ, 0xc0, !PT ;  /* 0x000000ff02ff7812 */ /* 0x000fe200078cc0ff */
[C---:B------:R-:W-:Y:S01]  /*0cf0*/  VIADD R7, R3.reuse, 0x2 ;  /* 0x0000000203077836 */ /* 0x040fe20000000000 */
[CC--:B------:R-:W-:Y:S01]  /*0d00*/  ISETP.GE.AND P2, PT, R0.reuse, R3.reuse, PT ;  /* 0x000000030000720c */ /* 0x0c0fe20003f46270 */
[----:B------:R-:W-:Y:S01]  /*0d10*/  VIADD R19, R3, 0x3 ;  /* 0x0000000303137836 */ /* 0x000fe20000000000 */
[C---:B------:R-:W-:Y:S02]  /*0d20*/  ISETP.GT.AND P1, PT, R0.reuse, R3, PT ;  /* 0x000000030000720c */ /* 0x040fe40003f24270 */
[----:B------:R-:W-:-:S02]  /*0d30*/  ISETP.GE.AND P3, PT, R0, R7, PT ;  /* 0x000000070000720c */ /* 0x000fc40003f66270 */
[----:B------:R-:W-:Y:S02]  /*0d40*/  ISETP.GE.AND P5, PT, R0, R19, PT ;  /* 0x000000130000720c */ /* 0x000fe40003fa6270 */
[----:B------:R-:W-:Y:S01]  /*0d50*/  LOP3.LUT R19, R2, 0xff, RZ, 0xc0, !PT ;  /* 0x000000ff02137812 */ /* 0x000fe200078ec0ff */
[----:B-1----:R-:W-:Y:S02]  /*0d60*/  IMAD R21, R13, UR13, RZ ;  /* 0x0000000d0d157c24 */ /* 0x002fe4000f8e02ff */
[----:B------:R-:W1:Y:S01]  /*0d70*/  @!P6 SYNCS.CCTL.IV [UR10+0xa00] ;  /* 0x000a0000ff00e9b1 */ /* 0x000e62000800000a */
[----:B------:R-:W-:Y:S01]  /*0d80*/  NOP ;  /* 0x0000000000007918 */ /* 0x000fe20000000000 */
[----:B0-----:R-:W-:Y:S01]  /*0d90*/  FMUL R10, R10, UR4 ;  /* 0x000000040a0a7c20 */ /* 0x001fe20008400000 */
[----:B------:R-:W-:Y:S01]  /*0da0*/  FMUL R8, R8, UR4 ;  /* 0x0000000408087c20 */ /* 0x000fe20008400000 */
[----:B------:R-:W-:Y:S01]  /*0db0*/  FMUL R9, R9, UR4 ;  /* 0x0000000409097c20 */ /* 0x000fe20008400000 */
[----:B------:R-:W-:Y:S01]  /*0dc0*/  FMUL R7, R11, UR4 ;  /* 0x000000040b077c20 */ /* 0x000fe20008400000 */
[----:B------:R-:W-:Y:S01]  /*0dd0*/  LEA R12, R19, UR10, 0x2 ;  /* 0x0000000a130c7c11 */ /* 0x000fe2000f8e10ff */
[----:B------:R-:W-:Y:S01]  /*0de0*/  UIMAD UR4, UR9, UR12, URZ ;  /* 0x0000000c090472a4 */ /* 0x000fe2000f8e02ff */
[----:B------:R-:W-:Y:S01]  /*0df0*/  FSEL R18, R10, -INF , P3 ;  /* 0xff8000000a127808 */ /* 0x000fe20001800000 */
[----:B------:R-:W-:Y:S01]  /*0e00*/  IMAD.SHL.U32 R23, R21, 0x2, RZ ;  /* 0x0000000215177824 */ /* 0x000fe200078e00ff */
[----:B------:R-:W-:Y:S01]  /*0e10*/  FSEL R11, R8, -INF , P2 ;  /* 0xff800000080b7808 */ /* 0x000fe20001000000 */
[----:B------:R-:W-:Y:S01]  /*0e20*/  USHF.L.U32 UR12, UR4, 0x1, URZ ;  /* 0x00000001040c7899 */ /* 0x000fe200080006ff */
[----:B------:R-:W-:Y:S01]  /*0e30*/  FSEL R20, R9, -INF , P1 ;  /* 0xff80000009147808 */ /* 0x000fe20000800000 */
[----:B------:R-:W-:Y:S01]  /*0e40*/  UIMAD.WIDE UR4, UR4, 0x2, URZ ;  /* 0x00000002040478a5 */ /* 0x000fe2000f8e02ff */
[----:B------:R-:W-:-:S02]  /*0e50*/  FSEL R10, R7, -INF , P5 ;  /* 0xff800000070a7808 */ /* 0x000fc40002800000 */
[----:B------:R-:W-:Y:S02]  /*0e60*/  FMNMX3 R7, R11, R20, R18, !PT ;  /* 0x000000140b077276 */ /* 0x000fe40007800012 */
[----:B------:R-:W-:Y:S02]  /*0e70*/  ISETP.GE.U32.AND P2, PT, R19, 0x80, PT ;  /* 0x000000801300780c */ /* 0x000fe40003f46070 */
[----:B------:R-:W-:Y:S02]  /*0e80*/  FMNMX R8, R10, R7, !PT ;  /* 0x000000070a087209 */ /* 0x000fe40007800000 */
[----:B------:R-:W-:Y:S02]  /*0e90*/  LOP3.LUT R7, R2, 0x1f, RZ, 0xc0, !PT ;  /* 0x0000001f02077812 */ /* 0x000fe400078ec0ff */
[----:B------:R-:W0:Y:S01]  /*0ea0*/  LDCU UR4, c[0x0][0x3d8] ;  /* 0x00007b00ff0477ac */ /* 0x000e220008000800 */
[----:B------:R-:W2:Y:S01]  /*0eb0*/  SHFL.BFLY PT, R9, R8, 0x10, 0x1f ;  /* 0x0e001f0008097f89 */ /* 0x000ea200000e0000 */
[----:B------:R-:W-:-:S02]  /*0ec0*/  ISETP.GE.U32.AND P1, PT, R7, 0x10, PT ;  /* 0x000000100700780c */ /* 0x000fc40003f26070 */
[----:B------:R-:W-:-:S04]  /*0ed0*/  SHF.R.U32.HI R7, RZ, 0x5, R19 ;  /* 0x00000005ff077819 */ /* 0x000fc80000011613 */
[----:B------:R-:W-:Y:S01]  /*0ee0*/  LOP3.LUT R7, R6, 0x4, R7, 0xf8, !PT ;  /* 0x0000000406077812 */ /* 0x000fe200078ef807 */
[----:B0-----:R-:W-:Y:S01]  /*0ef0*/  IMAD R16, R16, UR4, RZ ;  /* 0x0000000410107c24 */ /* 0x001fe2000f8e02ff */
[----:B--2---:R-:W-:Y:S02]  /*0f00*/  FMNMX R22, R8, R9, !PT ;  /* 0x0000000908167209 */ /* 0x004fe40007800000 */
[----:B------:R-:W0:Y:S03]  /*0f10*/  LDC.64 R8, c[0x0][0x390] ;  /* 0x0000e400ff087b82 */ /* 0x000e260000000a00 */
[----:B-1----:R1:W-:Y:S05]  /*0f20*/  @!P1 STS [R7+UR10+0x800], R22 ;  /* 0x0008001607009988 */ /* 0x0023ea000800080a */
[----:B------:R-:W-:Y:S01]  /*0f30*/  BAR.SYNC.DEFER_BLOCKING 0x0 ;  /* 0x0000000000007b1d */ /* 0x000fe20000010000 */
[----:B-1----:R-:W-:Y:S01]  /*0f40*/  IMAD.HI R22, R21, 0x2, RZ ;  /* 0x0000000215167827 */ /* 0x002fe200078e02ff */
[----:B0-----:R-:W-:-:S04]  /*0f50*/  IADD3 R8, P3, P5, R23, UR12, R8 ;  /* 0x0000000c17087c10 */ /* 0x001fc8000fd7e008 */
[----:B------:R-:W-:Y:S02]  /*0f60*/  IADD3.X R9, PT, PT, R22, UR5, R9, P3, P5 ;  /* 0x0000000516097c10 */ /* 0x000fe40009fea409 */
[----:B------:R-:W-:Y:S01]  /*0f70*/  LOP3.LUT P3, RZ, R2, 0x1, RZ, 0xc0, !PT ;  /* 0x0000000102ff7812 */ /* 0x000fe2000786c0ff */
[----:B------:R-:W0:Y:S03]  /*0f80*/  @!P2 LDS R17, [R12+0x800] ;  /* 0x000800000c11a984 */ /* 0x000e260000000800 */
[----:B------:R-:W-:Y:S01]  /*0f90*/  ISETP.LT.U32.AND P3, PT, R19, 0x80, !P3 ;  /* 0x000000801300780c */ /* 0x000fe20005f61070 */
[----:B0-----:R-:W0:Y:S02]  /*0fa0*/  SHFL.BFLY PT, R24, R17, 0x1, 0x1f ;  /* 0x0c201f0011187f89 */ /* 0x001e2400000e0000 */
[----:B0-----:R-:W-:-:S10]  /*0fb0*/  FMNMX R19, R17, R24, !PT ;  /* 0x0000001811137209 */ /* 0x001fd40007800000 */
[----:B------:R-:W-:Y:S01]  /*0fc0*/  @P3 STS [R12+0x800], R19 ;  /* 0x000800130c003388 */ /* 0x000fe20000000800 */
[----:B------:R-:W-:Y:S06]  /*0fd0*/  BAR.SYNC.DEFER_BLOCKING 0x0 ;  /* 0x0000000000007b1d */ /* 0x000fec0000010000 */
[----:B------:R-:W0:Y:S02]  /*0fe0*/  LDS R25, [R6+UR10+0x800] ;  /* 0x0008000a06197984 */ /* 0x000e240008000800 */
[----:B0-----:R-:W-:-:S05]  /*0ff0*/  FMNMX R25, R25, -INF , !PT ;  /* 0xff80000019197809 */ /* 0x001fca0007800000 */
[--C-:B------:R-:W-:Y:S01]  /*1000*/  FADD R11, R11, -R25.reuse ;  /* 0x800000190b0b7221 */ /* 0x100fe20000000000 */
[--C-:B------:R-:W-:Y:S01]  /*1010*/  FADD R20, R20, -R25.reuse ;  /* 0x8000001914147221 */ /* 0x100fe20000000000 */
[--C-:B------:R-:W-:Y:S02]  /*1020*/  FADD R17, R18, -R25.reuse ;  /* 0x8000001912117221 */ /* 0x100fe40000000000 */
[----:B------:R-:W-:Y:S01]  /*1030*/  FMUL R11, R11, 1.4426950216293334961 ;  /* 0x3fb8aa3b0b0b7820 */ /* 0x000fe20000400000 */
[----:B------:R-:W-:Y:S01]  /*1040*/  FMUL R20, R20, 1.4426950216293334961 ;  /* 0x3fb8aa3b14147820 */ /* 0x000fe20000400000 */
[----:B------:R-:W-:Y:S01]  /*1050*/  FMUL R19, R17, 1.4426950216293334961 ;  /* 0x3fb8aa3b11137820 */ /* 0x000fe20000400000 */
[----:B------:R-:W-:Y:S02]  /*1060*/  FADD R17, R10, -R25 ;  /* 0x800000190a117221 */ /* 0x000fe40000000000 */
[----:B------:R-:W-:Y:S02]  /*1070*/  MUFU.EX2 R18, R20 ;  /* 0x0000001400127308 */ /* 0x000fe40000000800 */
[----:B------:R-:W-:-:S06]  /*1080*/  FMUL R17, R17, 1.4426950216293334961 ;  /* 0x3fb8aa3b11117820 */ /* 0x000fcc0000400000 */
[----:B------:R-:W0:Y:S08]  /*1090*/  MUFU.EX2 R11, R11 ;  /* 0x0000000b000b7308 */ /* 0x000e300000000800 */
[----:B------:R-:W1:Y:S08]  /*10a0*/  MUFU.EX2 R10, R19 ;  /* 0x00000013000a7308 */ /* 0x000e700000000800 */
[----:B------:R-:W2:Y:S01]  /*10b0*/  MUFU.EX2 R17, R17 ;  /* 0x0000001100117308 */ /* 0x000ea20000000800 */
[----:B0-----:R-:W-:-:S04]  /*10c0*/  FADD R21, R11, R18 ;  /* 0x000000120b157221 */ /* 0x001fc80000000000 */
[----:B-1----:R-:W-:-:S04]  /*10d0*/  FADD R22, R10, R21 ;  /* 0x000000150a167221 */ /* 0x002fc80000000000 */
[----:B--2---:R-:W-:-:S05]  /*10e0*/  FADD R21, R17, R22 ;  /* 0x0000001611157221 */ /* 0x004fca0000000000 */
[----:B------:R-:W0:Y:S02]  /*10f0*/  SHFL.BFLY PT, R22, R21, 0x10, 0x1f ;  /* 0x0e001f0015167f89 */ /* 0x000e2400000e0000 */
[----:B0-----:R-:W-:Y:S01]  /*1100*/  FADD R24, R21, R22 ;  /* 0x0000001615187221 */ /* 0x001fe20000000000 */
[----:B------:R-:W-:Y:S01]  /*1110*/  BAR.SYNC.DEFER_BLOCKING 0x0 ;  /* 0x0000000000007b1d */ /* 0x000fe20000010000 */
[----:B------:R-:W-:-:S04]  /*1120*/  LEA R22, P5, R16, R8, 0x1 ;  /* 0x0000000810167211 */ /* 0x000fc800078a08ff */
[----:B------:R-:W-:Y:S01]  /*1130*/  LEA.HI.X.SX32 R23, R16, R9, 0x1, P5 ;  /* 0x0000000910177211 */ /* 0x000fe200028f0eff */
[----:B------:R-:W-:Y:S02]  /*1140*/  @!P1 STS [R7+UR10+0x800], R24 ;  /* 0x0008001807009988 */ /* 0x000fe4000800080a */
[----:B------:R-:W-:Y:S06]  /*1150*/  BAR.SYNC.DEFER_BLOCKING 0x0 ;  /* 0x0000000000007b1d */ /* 0x000fec0000010000 */
[----:B------:R-:W0:Y:S04]  /*1160*/  @!P2 LDS R13, [R12+0x800] ;  /* 0x000800000c0da984 */ /* 0x000e280000000800 */
[----:B0-----:R-:W0:Y:S02]  /*1170*/  SHFL.BFLY PT, R20, R13, 0x1, 0x1f ;  /* 0x0c201f000d147f89 */ /* 0x001e2400000e0000 */
[--C-:B0-----:R-:W-:Y:S01]  /*1180*/  FADD R9, R13, R20.reuse ;  /* 0x000000140d097221 */ /* 0x101fe20000000000 */
[----:B------:R-:W-:-:S04]  /*1190*/  PRMT R20, RZ, 0x7610, R20 ;  /* 0x00007610ff147816 */ /* 0x000fc80000000014 */
[----:B------:R0:W-:Y:S01]  /*11a0*/  @P3 STS [R12+0x800], R9 ;  /* 0x000800090c003388 */ /* 0x0001e20000000800 */
[----:B------:R-:W-:Y:S06]  /*11b0*/  BAR.SYNC.DEFER_BLOCKING 0x0 ;  /* 0x0000000000007b1d */ /* 0x000fec0000010000 */
[----:B------:R-:W2:Y:S01]  /*11c0*/  @P0 LDG.E.U16 R20, desc[UR18][R22.64] ;  /* 0x0000001216140981 */ /* 0x000ea2000c1e1500 */
[----:B------:R-:W-:Y:S01]  /*11d0*/  FADD R8, -R25, -INF ;  /* 0xff80000019087421 */ /* 0x000fe20000000100 */
[----:B------:R-:W-:Y:S01]  /*11e0*/  UIADD3 UR30, UPT, UPT, UR26, 0x10, URZ ;  /* 0x000000101a1e7890 */ /* 0x000fe2000fffe0ff */
[----:B0-----:R-:W-:Y:S01]  /*11f0*/  F2FP.F16.F32.PACK_AB R9, R17, R10 ;  /* 0x0000000a1109723e */ /* 0x001fe200000000ff */
[----:B------:R0:W1:Y:S01]  /*1200*/  LDS R16, [R6+UR10+0x800] ;  /* 0x0008000a06107984 */ /* 0x0000620008000800 */
[----:B------:R-:W-:Y:S01]  /*1210*/  FMUL R13, R8, 1.4426950216293334961 ;  /* 0x3fb8aa3b080d7820 */ /* 0x000fe20000400000 */
[----:B------:R-:W-:Y:S01]  /*1220*/  UIADD3 UR16, UPT, UPT, UR6, UR16, UR30 ;  /* 0x0000001006107290 */ /* 0x000fe2000fffe01e */
[----:B------:R-:W-:Y:S01]  /*1230*/  F2FP.F16.F32.PACK_AB R8, R18, R11 ;  /* 0x0000000b1208723e */ /* 0x000fe200000000ff */
[----:B------:R-:W-:Y:S06]  /*1240*/  BAR.SYNC.DEFER_BLOCKING 0x0 ;  /* 0x0000000000007b1d */ /* 0x000fec0000010000 */
[----:B------:R-:W3:Y:S01]  /*1250*/  MUFU.EX2 R13, R13 ;  /* 0x0000000d000d7308 */ /* 0x000ee20000000800 */
[----:B--2---:R0:W-:Y:S01]  /*1260*/  STS.U16 [R5+UR10+0x800], R20 ;  /* 0x0008001405007988 */ /* 0x0041e2000800040a */
[----:B-1-3--:R-:W-:Y:S05]  /*1270*/  @!P0 BRA `(.L_x_9) ;  /* 0x0000000000088947 */ /* 0x00afea0003800000 */
[----:B------:R1:W-:Y:S01]  /*1280*/  STTM.16dp32bit_t0_t15.x2 tmem[UR16], R8 ;  /* 0x00000008000079ed */ /* 0x0003e20008880010 */
[----:B------:R1:W-:Y:S02]  /*1290*/  STTM.16dp32bit_t16_t31.x2 tmem[UR16+0x2], R8 ;  /* 0x00000208000079ed */ /* 0x0003e400088a0010 */
.L_x_9:
[----:B------:R-:W2:Y:S02]  /*12a0*/  FENCE.VIEW.ASYNC.T ;  /* 0x00000000000073c6 */ /* 0x000ea40000000200 */
[----:B--2---:R-:W-:Y:S06]  /*12b0*/  BAR.SYNC.DEFER_BLOCKING 0x0 ;  /* 0x0000000000007b1d */ /* 0x004fec0000010000 */
[----:B-1----:R-:W1:Y:S01]  /*12c0*/  LDTM.16dp32bit_t0_t15.x4 R8, tmem[UR11] ;  /* 0x0000000b000879ee */ /* 0x002e620008900000 */
[----:B------:R-:W2:Y:S01]  /*12d0*/  LDTM.16dp32bit_t16_t31.x4 R8, tmem[UR11+0x4] ;  /* 0x0000040b000879ee */ /* 0x000ea20008920000 */
[----:B------:R-:W-:Y:S01]  /*12e0*/  NOP ;  /* 0x0000000000007918 */ /* 0x000fe20000000000 */
[----:B------:R-:W-:Y:S05]  /*12f0*/  @!P0 BRA `(.L_x_10) ;  /* 0x0000000000188947 */ /* 0x000fea0003800000 */
[C---:B-12---:R-:W-:Y:S01]  /*1300*/  FMUL R8, R13.reuse, R8 ;  /* 0x000000080d087220 */ /* 0x046fe20000400000 */
[C---:B------:R-:W-:Y:S01]  /*1310*/  FMUL R9, R13.reuse, R9 ;  /* 0x000000090d097220 */ /* 0x040fe20000400000 */
[C---:B------:R-:W-:Y:S01]  /*1320*/  FMUL R10, R13.reuse, R10 ;  /* 0x0000000a0d0a7220 */ /* 0x040fe20000400000 */
[----:B------:R-:W-:-:S04]  /*1330*/  FMUL R11, R13, R11 ;  /* 0x0000000b0d0b7220 */ /* 0x000fc80000400000 */
[----:B------:R3:W-:Y:S01]  /*1340*/  STTM.16dp32bit_t0_t15.x4 tmem[UR11], R8 ;  /* 0x00000008000079ed */ /* 0x0007e2000890000b */
[----:B------:R3:W-:Y:S02]  /*1350*/  STTM.16dp32bit_t16_t31.x4 tmem[UR11+0x4], R8 ;  /* 0x00000408000079ed */ /* 0x0007e4000892000b */
.L_x_10:
[----:B--2---:R-:W2:Y:S02]  /*1360*/  FENCE.VIEW.ASYNC.T ;  /* 0x00000000000073c6 */ /* 0x004ea40000000200 */
[----:B--2---:R-:W-:Y:S01]  /*1370*/  BAR.SYNC.DEFER_BLOCKING 0x0 ;  /* 0x0000000000007b1d */ /* 0x004fe20000010000 */
[----:B------:R-:W-:Y:S01]  /*1380*/  FADD R13, R13, R16 ;  /* 0x000000100d0d7221 */ /* 0x000fe20000000000 */
[----:B------:R-:W-:Y:S01]  /*1390*/  UIADD3 UR6, UPT, UPT, UR10, 0xf00, URZ ;  /* 0x00000f000a067890 */ /* 0x000fe2000fffe0ff */
[----:B------:R-:W-:-:S03]  /*13a0*/  FSEL R25, R25, -INF , P0 ;  /* 0xff80000019197808 */ /* 0x000fc60000000000 */
[----:B------:R-:W-:Y:S01]  /*13b0*/  FSEL R13, R13, 1, P0 ;  /* 0x3f8000000d0d7808 */ /* 0x000fe20000000000 */
[----:B------:R2:W-:Y:S06]  /*13c0*/  MEMBAR.ALL.CTA ;  /* 0x0000000000007992 */ /* 0x0005ec0000008000 */
[----:B--2---:R-:W2:Y:S02]  /*13d0*/  FENCE.VIEW.ASYNC.S ;  /* 0x00000000000073c6 */ /* 0x004ea40000000000 */
[----:B--2---:R-:W-:Y:S06]  /*13e0*/  BAR.SYNC.DEFER_BLOCKING 0x0 ;  /* 0x0000000000007b1d */ /* 0x004fec0000010000 */
[----:B------:R-:W-:Y:S05]  /*13f0*/  @!P4 BRA `(.L_x_11) ;  /* 0x000000000044c947 */ /* 0x000fea0003800000 */
[----:B------:R-:W-:Y:S01]  /*1400*/  UIADD3 UR4, UPT, UPT, UR10, 0x800, URZ ;  /* 0x000008000a047890 */ /* 0x000fe2000fffe0ff */
[----:B------:R-:W-:Y:S01]  /*1410*/  BSSY.RECONVERGENT B0, `(.L_x_12) ;  /* 0x000000e000007945 */ /* 0x000fe20003800200 */
[----:B------:R-:W-:Y:S02]  /*1420*/  ELECT P0, URZ, PT ;  /* 0x0000000000ff782f */ /* 0x000fe40003800000 */
[----:B------:R-:W-:Y:S01]  /*1430*/  USHF.R.U32.HI UR4, URZ, 0x4, UR4 ;  /* 0x00000004ff047899 */ /* 0x000fe20008011604 */
[----:B------:R-:W-:Y:S01]  /*1440*/  UMOV UR14, 0x0 ;  /* 0x00000000000e7882 */ /* 0x000fe20000000000 */
[----:B------:R-:W-:Y:S02]  /*1450*/  UMOV UR15, 0x4040010 ;  /* 0x04040010000f7882 */ /* 0x000fe40000000000 */
[----:B------:R-:W-:Y:S01]  /*1460*/  USGXT.U32 UR4, UR4, 0xe ;  /* 0x0000000e0404789a */ /* 0x000fe20008000000 */
[----:B------:R-:W-:-:S08]  /*1470*/  UMOV UR5, 0xc0004010 ;  /* 0xc000401000057882 */ /* 0x000fd00000000000 */
[----:B------:R2:W-:Y:S01]  /*1480*/  UTCHMMA tmem[UR30], gdesc[UR4], tmem[UR26], tmem[UR14], idesc[UR15], UPT ;  /* 0x00ff0e041e0079ea */ /* 0x0005e2000b80001a */
[----:B------:R-:W-:Y:S05]  /*1490*/  @!P0 BRA `(.L_x_13) ;  /* 0x0000000000148947 */ /* 0x000fea0003800000 */
[----:B--2---:R-:W-:Y:S01]  /*14a0*/  UMOV UR4, UR6 ;  /* 0x0000000600047c82 */ /* 0x004fe20008000000 */
[----:B------:R-:W-:Y:S02]  /*14b0*/  UMOV UR5, URZ ;  /* 0x000000ff00057c82 */ /* 0x000fe40008000000 */
[----:B------:R-:W-:Y:S02]  /*14c0*/  UMOV UR4, UR4 ;  /* 0x0000000400047c82 */ /* 0x000fe40008000000 */
[----:B------:R4:W-:Y:S01]  /*14d0*/  UTCBAR [UR4], URZ ;  /* 0x000000ff040073e9 */ /* 0x0009e200080000ff */
[----:B------:R-:W-:Y:S02]  /*14e0*/  NOP ;  /* 0x0000000000007918 */ /* 0x000fe40000000000 */
.L_x_13:
[----:B--2-4-:R-:W-:Y:S05]  /*14f0*/  BSYNC.RECONVERGENT B0 ;  /* 0x0000000000007941 */ /* 0x014fea0003800200 */
.L_x_12:
[----:B------:R-:W-:Y:S05]  /*1500*/  BRA `(.L_x_14) ;  /* 0x0000000000087947 */ /* 0x000fea0003800000 */
.L_x_11:
[----:B------:R-:W-:-:S09]  /*1510*/  UISETP.GE.AND UP0, UPT, UR8, URZ, UPT ;  /* 0x000000ff0800728c */ /* 0x000fd2000bf06270 */
[----:B------:R-:W-:Y:S05]  /*1520*/  BRA.U !UP0, `(.L_x_15) ;  /* 0x0000000908e87547 */ /* 0x000fea000b800000 */
.L_x_14:
[----:B------:R-:W-:Y:S01]  /*1530*/  UIADD3 UR4, UPT, UPT, UR10, 0xd00, URZ ;  /* 0x00000d000a047890 */ /* 0x000fe2000fffe0ff */
[----:B0-----:R-:W-:Y:S01]  /*1540*/  IMAD.MOV.U32 R20, RZ, RZ, RZ ;  /* 0x000000ffff147224 */ /* 0x001fe200078e00ff */
[----:B------:R-:W-:Y:S02]  /*1550*/  USHF.L.U32 UR22, UR13, 0x4, URZ ;  /* 0x000000040d167899 */ /* 0x000fe400080006ff */
[----:B------:R-:W-:Y:S02]  /*1560*/  USHF.L.U32 UR23, UR7, 0x4, URZ ;  /* 0x0000000407177899 */ /* 0x000fe400080006ff */
[----:B------:R-:W-:Y:S02]  /*1570*/  USHF.R.U32.HI UR4, URZ, 0x4, UR4 ;  /* 0x00000004ff047899 */ /* 0x000fe40008011604 */
[----:B------:R-:W-:Y:S01]  /*1580*/  USHF.R.U32.HI UR27, URZ, 0x4, UR10 ;  /* 0x00000004ff1b7899 */ /* 0x000fe2000801160a */
[----:B------:R-:W-:Y:S01]  /*1590*/  IMAD.U32 R16, RZ, RZ, UR22 ;  /* 0x00000016ff107e24 */ /* 0x000fe2000f8e00ff */
[----:B------:R-:W-:Y:S01]  /*15a0*/  USHF.R.U32.HI UR17, URZ, 0x4, UR17 ;  /* 0x00000004ff117899 */ /* 0x000fe20008011611 */
[----:B------:R-:W-:Y:S01]  /*15b0*/  IMAD.U32 R17, RZ, RZ, UR23 ;  /* 0x00000017ff117e24 */ /* 0x000fe2000f8e00ff */
[----:B------:R-:W-:-:S02]  /*15c0*/  UISETP.NE.U32.AND UP3, UPT, UR21, URZ, UPT ;  /* 0x000000ff1500728c */ /* 0x000fc4000bf65070 */
[----:B------:R-:W-:Y:S02]  /*15d0*/  UIADD3 UR20, UPT, UPT, UR8, 0x30, URZ ;  /* 0x0000003008147890 */ /* 0x000fe4000fffe0ff */
[----:B------:R-:W-:Y:S01]  /*15e0*/  USGXT.U32 UR21, UR4, 0xe ;  /* 0x0000000e0415789a */ /* 0x000fe20008000000 */
[----:B------:R-:W-:Y:S01]  /*15f0*/  UMOV UR24, 0x1 ;  /* 0x0000000100187882 */ /* 0x000fe20000000000 */
[----:B------:R-:W0:Y:S01]  /*1600*/  LDCU UR31, c[0x0][0x3a8] ;  /* 0x00007500ff1f77ac */ /* 0x000e220008000800 */
[----:B------:R-:W-:Y:S02]  /*1610*/  USGXT.U32 UR27, UR27, 0xe ;  /* 0x0000000e1b1b789a */ /* 0x000fe40008000000 */
[----:B------:R-:W-:Y:S01]  /*1620*/  USGXT.U32 UR17, UR17, 0xe ;  /* 0x0000000e1111789a */ /* 0x000fe20008000000 */
[----:B------:R-:W-:Y:S01]  /*1630*/  UMOV UR5, URZ ;  /* 0x000000ff00057c82 */ /* 0x000fe20008000000 */
[----:B------:R-:W-:Y:S01]  /*1640*/  UMOV UR8, URZ ;  /* 0x000000ff00087c82 */ /* 0x000fe20008000000 */
[----:B------:R-:W-:Y:S01]  /*1650*/  UMOV UR25, UR6 ;  /* 0x0000000600197c82 */ /* 0x000fe20008000000 */
[----:B------:R-:W-:-:S08]  /*1660*/  UMOV UR4, URZ ;  /* 0x000000ff00047c82 */ /* 0x000fd00008000000 */
.L_x_20:
[C---:B-1-3--:R-:W-:Y:S02]  /*1670*/  LEA R8, P0, R17.reuse, R14, 0x1 ;  /* 0x0000000e11087211 */ /* 0x04afe400078008ff */
[----:B------:R-:W-:Y:S02]  /*1680*/  LOP3.LUT P4, RZ, R2, 0xff, RZ, 0xc0, !PT ;  /* 0x000000ff02ff7812 */ /* 0x000fe4000788c0ff */
[----:B------:R-:W-:-:S05]  /*1690*/  LEA.HI.X.SX32 R9, R17, R15, 0x1, P0 ;  /* 0x0000000f11097211 */ /* 0x000fca00000f0eff */
[----:B------:R-:W2:Y:S01]  /*16a0*/  LDG.E.U16 R8, desc[UR18][R8.64] ;  /* 0x0000001208087981 */ /* 0x000ea2000c1e1500 */
[----:B------:R-:W-:Y:S02]  /*16b0*/  UMOV UR6, 0x1 ;  /* 0x0000000100067882 */ /* 0x000fe40000000000 */
[----:B------:R-:W-:-:S04]  /*16c0*/  @!UP2 UIADD3 UR6, UPT, UPT, -UR6, 0x100000, URZ ;  /* 0x001000000606a890 */ /* 0x000fc8000fffe1ff */
[----:B------:R-:W-:Y:S02]  /*16d0*/  @!UP2 USHF.L.U32 UR7, UR6, 0xb, URZ ;  /* 0x0000000b0607a899 */ /* 0x000fe400080006ff */
[----:B------:R-:W-:Y:S01]  /*16e0*/  @!UP2 USHF.L.U32 UR6, UR6, 0x1, URZ ;  /* 0x000000010606a899 */ /* 0x000fe200080006ff */
[----:B------:R-:W-:Y:S01]  /*16f0*/  VOTEU.ALL UP0, P4 ;  /* 0x0000000000ff7886 */ /* 0x000fe20002000000 */
[----:B--2---:R1:W-:Y:S01]  /*1700*/  STS.U16 [R5+UR10+0xa00], R8 ;  /* 0x000a000805007988 */ /* 0x0043e2000800040a */
[----:B------:R2:W-:Y:S06]  /*1710*/  MEMBAR.ALL.CTA ;  /* 0x0000000000007992 */ /* 0x0005ec0000008000 */
[----:B--2---:R-:W-:Y:S04]  /*1720*/  FENCE.VIEW.ASYNC.S ;  /* 0x00000000000073c6 */ /* 0x004fe80000000000 */
[----:B------:R-:W2:Y:S02]  /*1730*/  FENCE.VIEW.ASYNC.S ;  /* 0x00000000000073c6 */ /* 0x000ea40000000000 */
[----:B--2---:R1:W2:Y:S02]  /*1740*/  @!UP0 SYNCS.EXCH.64 URZ, [UR10+0xc00], UR6 ;  /* 0x000c00060aff85b2 */ /* 0x0042a40008000100 */
[----:B--2---:R-:W-:Y:S06]  /*1750*/  BAR.SYNC.DEFER_BLOCKING 0x0 ;  /* 0x0000000000007b1d */ /* 0x004fec0000010000 */
[----:B-1----:R-:W-:Y:S05]  /*1760*/  BRA.U UP3, `(.L_x_16) ;  /* 0x0000000103307547 */ /* 0x002fea000b800000 */
[----:B------:R-:W-:Y:S01]  /*1770*/  UIADD3 UR6, UPT, UPT, UR10, 0xc00, URZ ;  /* 0x00000c000a067890 */ /* 0x000fe2000fffe0ff */
[----:B------:R-:W-:Y:S01]  /*1780*/  UMOV UR7, URZ ;  /* 0x000000ff00077c82 */ /* 0x000fe20008000000 */
[----:B------:R-:W-:Y:S01]  /*1790*/  UMOV UR14, UR27 ;  /* 0x0000001b000e7c82 */ /* 0x000fe20008000000 */
[----:B------:R-:W-:Y:S01]  /*17a0*/  UMOV UR15, 0x40004040 ;  /* 0x40004040000f7882 */ /* 0x000fe20000000000 */
[----:B------:R-:W-:Y:S01]  /*17b0*/  UMOV UR12, UR17 ;  /* 0x00000011000c7c82 */ /* 0x000fe20008000000 */
[----:B------:R-:W-:Y:S01]  /*17c0*/  UMOV UR13, 0xc0004010 ;  /* 0xc0004010000d7882 */ /* 0x000fe20000000000 */
[----:B------:R-:W-:Y:S01]  /*17d0*/  UMOV UR32, 0x0 ;  /* 0x0000000000207882 */ /* 0x000fe20000000000 */
[----:B------:R-:W-:Y:S01]  /*17e0*/  UMOV UR33, 0x4048010 ;  /* 0x0404801000217882 */ /* 0x000fe20000000000 */
[----:B------:R-:W-:Y:S01]  /*17f0*/  UMOV UR6, UR6 ;  /* 0x0000000600067c82 */ /* 0x000fe20008000000 */
[----:B------:R1:W-:Y:S01]  /*1800*/  UTCHMMA gdesc[UR14], gdesc[UR12], tmem[UR29], tmem[UR32], idesc[UR33], !UPT ;  /* 0x00ff200c0e0075ea */ /* 0x0003e2000f80001d */
[----:B------:R1:W-:Y:S01]  /*1810*/  UTCBAR [UR6], URZ ;  /* 0x000000ff060073e9 */ /* 0x0003e200080000ff */
[----:B------:R-:W-:-:S02]  /*1820*/  NOP ;  /* 0x0000000000007918 */ /* 0x000fc40000000000 */
.L_x_16:
[----:B------:R-:W2:Y:S01]  /*1830*/  SYNCS.PHASECHK.TRANS64.TRYWAIT P0, [UR10+0xc00], RZ ;  /* 0x000c00ffff0075a7 */ /* 0x000ea2000800110a */
[----:B------:R-:W-:-:S04]  /*1840*/  IADD3 R8, P5, PT, R3, UR5, RZ ;  /* 0x0000000503087c10 */ /* 0x000fc8000ffbe0ff */
[C---:B------:R-:W-:Y:S01]  /*1850*/  IADD3 R9, P4, PT, R8.reuse, 0x10, RZ ;  /* 0x0000001008097810 */ /* 0x040fe20007f9e0ff */
[----:B------:R-:W-:Y:S01]  /*1860*/  IMAD.X R24, RZ, RZ, UR8, P5 ;  /* 0x00000008ff187e24 */ /* 0x000fe2000a8e06ff */
[----:B------:R-:W-:-:S03]  /*1870*/  IADD3 R11, P5, PT, R8, 0x12, RZ ;  /* 0x00000012080b7810 */ /* 0x000fc60007fbe0ff */
[--C-:B------:R-:W-:Y:S01]  /*1880*/  IMAD.X R26, RZ, RZ, R24.reuse, P4 ;  /* 0x000000ffff1a7224 */ /* 0x100fe200020e0618 */
[----:B------:R-:W-:Y:S01]  /*1890*/  IADD3 R21, P4, PT, R8, 0x13, RZ ;  /* 0x0000001308157810 */ /* 0x000fe20007f9e0ff */
[----:B------:R-:W-:Y:S01]  /*18a0*/  IMAD.X R27, RZ, RZ, R24, P5 ;  /* 0x000000ffff1b7224 */ /* 0x000fe200028e0618 */
[----:B------:R-:W-:-:S03]  /*18b0*/  ISETP.GT.U32.AND P6, PT, R11, R0, PT ;  /* 0x000000000b00720c */ /* 0x000fc60003fc4070 */
[----:B------:R-:W-:Y:S01]  /*18c0*/  IMAD.X R24, RZ, RZ, R24, P4 ;  /* 0x000000ffff187224 */ /* 0x000fe200020e0618 */
[----:B------:R-:W-:Y:S01]  /*18d0*/  ISETP.GT.U32.AND P4, PT, R21, R0, PT ;  /* 0x000000001500720c */ /* 0x000fe20003f84070 */
[----:B--2---:R-:W-:-:S12]  /*18e0*/  @!P0 BRA `(.L_x_17) ;  /* 0x0000001000d48947 */ /* 0x004fd80003800000 */
.L_x_25:
[----:B------:R-:W-:Y:S01]  /*18f0*/  BAR.SYNC.DEFER_BLOCKING 0x0 ;  /* 0x0000000000007b1d */ /* 0x000fe20000010000 */
[CC--:B------:R-:W-:Y:S01]  /*1900*/  ISETP.GT.U32.AND P0, PT, R9.reuse, R0.reuse, PT ;  /* 0x000000000900720c */ /* 0x0c0fe20003f04070 */
[----:B------:R-:W-:Y:S01]  /*1910*/  IMAD.U32 R20, R20, -0x80000000, RZ ;  /* 0x8000000014147824 */ /* 0x000fe200078e00ff */
[----:B------:R-:W-:Y:S02]  /*1920*/  ISETP.GE.U32.AND P5, PT, R9, R0, PT ;  /* 0x000000000900720c */ /* 0x000fe40003fa6070 */
[C---:B------:R-:W-:Y:S02]  /*1930*/  ISETP.GT.U32.AND.EX P0, PT, R26.reuse, RZ, PT, P0 ;  /* 0x000000ff1a00720c */ /* 0x040fe40003f04100 */
[----:B------:R-:W-:Y:S01]  /*1940*/  ISETP.GT.U32.AND.EX P6, PT, R27, RZ, PT, P6 ;  /* 0x000000ff1b00720c */ /* 0x000fe20003fc4160 */
[----:B------:R-:W-:Y:S01]  /*1950*/  LDTM.16dp32bit_t0_t15.x4 R8, tmem[UR11+0x100000] ;  /* 0x1000000b000879ee */ /* 0x000fe20008900000 */
[----:B------:R-:W2:Y:S01]  /*1960*/  LDTM.16dp32bit_t16_t31.x4 R8, tmem[UR11+0x100004] ;  /* 0x1000040b000879ee */ /* 0x000ea20008920000 */
[----:B------:R-:W-:-:S02]  /*1970*/  ISETP.GE.U32.AND.EX P5, PT, R26, RZ, PT, P5 ;  /* 0x000000ff1a00720c */ /* 0x000fc40003fa6150 */
[----:B------:R-:W-:Y:S01]  /*1980*/  ISETP.GT.U32.AND.EX P4, PT, R24, RZ, PT, P4 ;  /* 0x000000ff1800720c */ /* 0x000fe20003f84140 */
[----:B0-2---:R-:W-:Y:S01]  /*1990*/  FMUL R8, R8, UR31 ;  /* 0x0000001f08087c20 */ /* 0x005fe20008400000 */
[----:B------:R-:W-:-:S04]  /*19a0*/  FMUL R11, R11, UR31 ;  /* 0x0000001f0b0b7c20 */ /* 0x000fc80008400000 */
[----:B------:R-:W-:Y:S01]  /*19b0*/  FSEL R21, R8, -INF , !P0 ;  /* 0xff80000008157808 */ /* 0x000fe20004000000 */
[----:B------:R-:W-:Y:S01]  /*19c0*/  FMUL R8, R9, UR31 ;  /* 0x0000001f09087c20 */ /* 0x000fe20008400000 */
[----:B------:R-:W-:Y:S01]  /*19d0*/  FMUL R9, R10, UR31 ;  /* 0x0000001f0a097c20 */ /* 0x000fe20008400000 */
[----:B------:R-:W-:Y:S02]  /*19e0*/  FSEL R11, R11, -INF , !P4 ;  /* 0xff8000000b0b7808 */ /* 0x000fe40006000000 */
[----:B------:R-:W-:Y:S02]  /*19f0*/  LOP3.LUT P0, RZ, R2, 0xff, RZ, 0xc0, !PT ;  /* 0x000000ff02ff7812 */ /* 0x000fe4000780c0ff */
[----:B------:R-:W-:Y:S02]  /*1a00*/  FSEL R8, R8, -INF , !P5 ;  /* 0xff80000008087808 */ /* 0x000fe40006800000 */
[----:B------:R-:W-:-:S04]  /*1a10*/  FSEL R9, R9, -INF , !P6 ;  /* 0xff80000009097808 */ /* 0x000fc80007000000 */
[----:B------:R-:W-:-:S04]  /*1a20*/  FMNMX3 R10, R21, R8, R9, !PT ;  /* 0x00000008150a7276 */ /* 0x000fc80007800009 */
[----:B------:R-:W-:Y:S01]  /*1a30*/  FMNMX R10, R11, R10, !PT ;  /* 0x0000000a0b0a7209 */ /* 0x000fe20007800000 */
[----:B------:R-:W0:Y:S01]  /*1a40*/  @!P0 SYNCS.CCTL.IV [UR10+0xc00] ;  /* 0x000c0000ff0089b1 */ /* 0x000e22000800000a */
[----:B------:R-:W-:-:S03]  /*1a50*/  NOP ;  /* 0x0000000000007918 */ /* 0x000fc60000000000 */
[----:B------:R-:W2:Y:S02]  /*1a60*/  SHFL.BFLY PT, R27, R10, 0x10, 0x1f ;  /* 0x0e001f000a1b7f89 */ /* 0x000ea400000e0000 */
[----:B--2---:R-:W-:-:S05]  /*1a70*/  FMNMX R28, R10, R27, !PT ;  /* 0x0000001b0a1c7209 */ /* 0x004fca0007800000 */
[----:B0-----:R-:W-:Y:S01]  /*1a80*/  @!P1 STS [R7+UR10+0xa00], R28 ;  /* 0x000a001c07009988 */ /* 0x001fe2000800080a */
[----:B------:R-:W-:Y:S06]  /*1a90*/  BAR.SYNC.DEFER_BLOCKING 0x0 ;  /* 0x0000000000007b1d */ /* 0x000fec0000010000 */
[----:B------:R-:W0:Y:S04]  /*1aa0*/  @!P2 LDS R18, [R12+0xa00] ;  /* 0x000a00000c12a984 */ /* 0x000e280000000800 */
[----:B0-----:R-:W0:Y:S02]  /*1ab0*/  SHFL.BFLY PT, R27, R18, 0x1, 0x1f ;  /* 0x0c201f00121b7f89 */ /* 0x001e2400000e0000 */
[----:B0-----:R-:W-:-:S05]  /*1ac0*/  FMNMX R27, R18, R27, !PT ;  /* 0x0000001b121b7209 */ /* 0x001fca0007800000 */
[----:B------:R-:W-:Y:S01]  /*1ad0*/  @P3 STS [R12+0xa00], R27 ;  /* 0x000a001b0c003388 */ /* 0x000fe20000000800 */
[----:B------:R-:W-:Y:S06]  /*1ae0*/  BAR.SYNC.DEFER_BLOCKING 0x0 ;  /* 0x0000000000007b1d */ /* 0x000fec0000010000 */
[----:B------:R-:W0:Y:S02]  /*1af0*/  LDS R24, [R6+UR10+0xa00] ;  /* 0x000a000a06187984 */ /* 0x000e240008000800 */
[----:B0-----:R-:W-:-:S05]  /*1b00*/  FMNMX R24, R24, R25, !PT ;  /* 0x0000001918187209 */ /* 0x001fca0007800000 */
[--C-:B------:R-:W-:Y:S01]  /*1b10*/  FADD R10, R8, -R24.reuse ;  /* 0x80000018080a7221 */ /* 0x100fe20000000000 */
[--C-:B------:R-:W-:Y:S01]  /*1b20*/  FADD R21, R21, -R24.reuse ;  /* 0x8000001815157221 */ /* 0x100fe20000000000 */
[--C-:B------:R-:W-:Y:S02]  /*1b30*/  FADD R11, R11, -R24.reuse ;  /* 0x800000180b0b7221 */ /* 0x100fe40000000000 */
[----:B------:R-:W-:Y:S01]  /*1b40*/  FMUL R28, R10, 1.4426950216293334961 ;  /* 0x3fb8aa3b0a1c7820 */ /* 0x000fe20000400000 */
[----:B------:R-:W-:Y:S01]  /*1b50*/  FADD R10, R9, -R24 ;  /* 0x80000018090a7221 */ /* 0x000fe20000000000 */
[----:B------:R-:W-:Y:S02]  /*1b60*/  FMUL R26, R21, 1.4426950216293334961 ;  /* 0x3fb8aa3b151a7820 */ /* 0x000fe40000400000 */
[----:B------:R-:W-:Y:S01]  /*1b70*/  MUFU.EX2 R9, R28 ;  /* 0x0000001c00097308 */ /* 0x000fe20000000800 */
[----:B------:R-:W-:Y:S01]  /*1b80*/  FMUL R21, R10, 1.4426950216293334961 ;  /* 0x3fb8aa3b0a157820 */ /* 0x000fe20000400000 */
[----:B------:R-:W-:-:S06]  /*1b90*/  FMUL R10, R11, 1.4426950216293334961 ;  /* 0x3fb8aa3b0b0a7820 */ /* 0x000fcc0000400000 */
[----:B------:R-:W0:Y:S08]  /*1ba0*/  MUFU.EX2 R8, R26 ;  /* 0x0000001a00087308 */ /* 0x000e300000000800 */
[----:B------:R-:W2:Y:S08]  /*1bb0*/  MUFU.EX2 R21, R21 ;  /* 0x0000001500157308 */ /* 0x000eb00000000800 */
[----:B------:R-:W3:Y:S01]  /*1bc0*/  MUFU.EX2 R10, R10 ;  /* 0x0000000a000a7308 */ /* 0x000ee20000000800 */
[----:B0-----:R-:W-:-:S04]  /*1bd0*/  FADD R11, R8, R9 ;  /* 0x00000009080b7221 */ /* 0x001fc80000000000 */
[----:B--2---:R-:W-:-:S04]  /*1be0*/  FADD R11, R21, R11 ;  /* 0x0000000b150b7221 */ /* 0x004fc80000000000 */
[----:B---3--:R-:W-:-:S05]  /*1bf0*/  FADD R11, R10, R11 ;  /* 0x0000000b0a0b7221 */ /* 0x008fca0000000000 */
[----:B------:R-:W0:Y:S02]  /*1c00*/  SHFL.BFLY PT, R26, R11, 0x10, 0x1f ;  /* 0x0e001f000b1a7f89 */ /* 0x000e2400000e0000 */
[----:B0-----:R-:W-:Y:S01]  /*1c10*/  FADD R29, R11, R26 ;  /* 0x0000001a0b1d7221 */ /* 0x001fe20000000000 */
[----:B------:R-:W-:Y:S06]  /*1c20*/  BAR.SYNC.DEFER_BLOCKING 0x0 ;  /* 0x0000000000007b1d */ /* 0x000fec0000010000 */
[----:B------:R-:W-:Y:S02]  /*1c30*/  @!P1 STS [R7+UR10+0xa00], R29 ;  /* 0x000a001d07009988 */ /* 0x000fe4000800080a */
[----:B------:R-:W-:Y:S06]  /*1c40*/  BAR.SYNC.DEFER_BLOCKING 0x0 ;  /* 0x0000000000007b1d */ /* 0x000fec0000010000 */
[----:B------:R-:W0:Y:S04]  /*1c50*/  @!P2 LDS R19, [R12+0xa00] ;  /* 0x000a00000c13a984 */ /* 0x000e280000000800 */
[----:B0-----:R-:W0:Y:S02]  /*1c60*/  SHFL.BFLY PT, R26, R19, 0x1, 0x1f ;  /* 0x0c201f00131a7f89 */ /* 0x001e2400000e0000 */
[----:B0-----:R-:W-:-:S05]  /*1c70*/  FADD R27, R19, R26 ;  /* 0x0000001a131b7221 */ /* 0x001fca0000000000 */
[----:B------:R0:W-:Y:S01]  /*1c80*/  @P3 STS [R12+0xa00], R27 ;  /* 0x000a001b0c003388 */ /* 0x0001e20000000800 */
[----:B------:R-:W-:Y:S06]  /*1c90*/  BAR.SYNC.DEFER_BLOCKING 0x0 ;  /* 0x0000000000007b1d */ /* 0x000fec0000010000 */
[----:B------:R0:W2:Y:S01]  /*1ca0*/  LDS R26, [R6+UR10+0xa00] ;  /* 0x000a000a061a7984 */ /* 0x0000a20008000800 */
[----:B------:R-:W3:Y:S02]  /*1cb0*/  SYNCS.PHASECHK.TRANS64.TRYWAIT P0, [UR25], R20 ;  /* 0x00000014ff0075a7 */ /* 0x000ee40008001119 */
[----:B0-23--:R-:W-:Y:S05]  /*1cc0*/  @!P0 BRA `(.L_x_18) ;  /* 0x0000000c00e88947 */ /* 0x00dfea0003800000 */
.L_x_26:
[----:B------:R-:W-:-:S04]  /*1cd0*/  LEA R28, P0, R16, R22, 0x1 ;  /* 0x00000016101c7211 */ /* 0x000fc800078008ff */
[----:B------:R-:W-:-:S05]  /*1ce0*/  LEA.HI.X.SX32 R29, R16, R23, 0x1, P0 ;  /* 0x00000017101d7211 */ /* 0x000fca00000f0eff */
[----:B------:R-:W2:Y:S01]  /*1cf0*/  LDG.E.U16 R28, desc[UR18][R28.64] ;  /* 0x000000121c1c7981 */ /* 0x000ea2000c1e1500 */
[----:B------:R-:W-:Y:S01]  /*1d00*/  F2FP.F16.F32.PACK_AB R20, R9, R8 ;  /* 0x000000080914723e */ /* 0x000fe200000000ff */
[----:B------:R-:W-:Y:S01]  /*1d10*/  FADD R25, -R24, R25 ;  /* 0x0000001918197221 */ /* 0x000fe20000000100 */
[----:B------:R-:W-:Y:S01]  /*1d20*/  F2FP.F16.F32.PACK_AB R21, R10, R21 ;  /* 0x000000150a15723e */ /* 0x000fe200000000ff */
[----:B------:R-:W-:Y:S02]  /*1d30*/  ULEA UR25, UR24, UR10, 0x3 ;  /* 0x0000000a18197291 */ /* 0x000fe4000f8e18ff */
[----:B------:R-:W-:Y:S01]  /*1d40*/  FMUL R25, R25, 1.4426950216293334961 ;  /* 0x3fb8aa3b19197820 */ /* 0x000fe20000400000 */
[----:B------:R-:W-:Y:S01]  /*1d50*/  STTM.16dp32bit_t0_t15.x2 tmem[UR16], R20 ;  /* 0x00000014000079ed */ /* 0x000fe20008880010 */
[----:B------:R-:W-:Y:S01]  /*1d60*/  STTM.16dp32bit_t16_t31.x2 tmem[UR16+0x2], R20 ;  /* 0x00000214000079ed */ /* 0x000fe200088a0010 */
[----:B------:R-:W-:Y:S01]  /*1d70*/  UIADD3 UR25, UPT, UPT, UR25, 0xf00, URZ ;  /* 0x00000f0019197890 */ /* 0x000fe2000fffe0ff */
[----:B-1----:R-:W-:-:S02]  /*1d80*/  UMOV UR14, UR4 ;  /* 0x00000004000e7c82 */ /* 0x002fc40008000000 */
[----:B------:R-:W0:Y:S01]  /*1d90*/  MUFU.EX2 R25, R25 ;  /* 0x0000001900197308 */ /* 0x000e220000000800 */
[----:B--2---:R1:W-:Y:S01]  /*1da0*/  STS.U16 [R5+UR10+0xd00], R28 ;  /* 0x000d001c05007988 */ /* 0x0043e2000800040a */
[----:B------:R-:W2:Y:S02]  /*1db0*/  FENCE.VIEW.ASYNC.T ;  /* 0x00000000000073c6 */ /* 0x000ea40000000200 */
[----:B--2---:R-:W-:Y:S06]  /*1dc0*/  BAR.SYNC.DEFER_BLOCKING 0x0 ;  /* 0x0000000000007b1d */ /* 0x004fec0000010000 */
[----:B------:R-:W-:Y:S01]  /*1dd0*/  LDTM.16dp32bit_t0_t15.x4 R8, tmem[UR11] ;  /* 0x0000000b000879ee */ /* 0x000fe20008900000 */
[----:B------:R-:W0:Y:S01]  /*1de0*/  LDTM.16dp32bit_t16_t31.x4 R8, tmem[UR11+0x4] ;  /* 0x0000040b000879ee */ /* 0x000e220008920000 */
[----:B------:R-:W-:Y:S01]  /*1df0*/  NOP ;  /* 0x0000000000007918 */ /* 0x000fe20000000000 */
[C---:B0-----:R-:W-:Y:S01]  /*1e00*/  FMUL R8, R25.reuse, R8 ;  /* 0x0000000819087220 */ /* 0x041fe20000400000 */
[C---:B------:R-:W-:Y:S01]  /*1e10*/  FMUL R9, R25.reuse, R9 ;  /* 0x0000000919097220 */ /* 0x040fe20000400000 */
[C---:B------:R-:W-:Y:S01]  /*1e20*/  FMUL R10, R25.reuse, R10 ;  /* 0x0000000a190a7220 */ /* 0x040fe20000400000 */
[----:B------:R-:W-:-:S04]  /*1e30*/  FMUL R11, R25, R11 ;  /* 0x0000000b190b7220 */ /* 0x000fc80000400000 */
[----:B------:R1:W-:Y:S01]  /*1e40*/  STTM.16dp32bit_t0_t15.x4 tmem[UR11], R8 ;  /* 0x00000008000079ed */ /* 0x0003e2000890000b */
[----:B------:R1:W-:Y:S01]  /*1e50*/  STTM.16dp32bit_t16_t31.x4 tmem[UR11+0x4], R8 ;  /* 0x00000408000079ed */ /* 0x0003e2000892000b */
[----:B------:R-:W0:Y:S02]  /*1e60*/  FENCE.VIEW.ASYNC.T ;  /* 0x00000000000073c6 */ /* 0x000e240000000200 */
[----:B0-----:R-:W-:Y:S06]  /*1e70*/  BAR.SYNC.DEFER_BLOCKING 0x0 ;  /* 0x0000000000007b1d */ /* 0x001fec0000010000 */
[----:B------:R0:W-:Y:S06]  /*1e80*/  MEMBAR.ALL.CTA ;  /* 0x0000000000007992 */ /* 0x0001ec0000008000 */
[----:B0-----:R-:W0:Y:S02]  /*1e90*/  FENCE.VIEW.ASYNC.S ;  /* 0x00000000000073c6 */ /* 0x001e240000000000 */
[----:B0-----:R-:W-:Y:S06]  /*1ea0*/  BAR.SYNC.DEFER_BLOCKING 0x0 ;  /* 0x0000000000007b1d */ /* 0x001fec0000010000 */
[----:B------:R-:W-:Y:S05]  /*1eb0*/  BRA.U UP3, `(.L_x_19) ;  /* 0x0000000103287547 */ /* 0x000fea000b800000 */
[----:B------:R-:W-:Y:S01]  /*1ec0*/  UMOV UR6, UR25 ;  /* 0x0000001900067c82 */ /* 0x000fe20008000000 */
[----:B------:R-:W-:Y:S01]  /*1ed0*/  UMOV UR7, URZ ;  /* 0x000000ff00077c82 */ /* 0x000fe20008000000 */
[----:B------:R-:W-:Y:S01]  /*1ee0*/  UMOV UR12, UR21 ;  /* 0x00000015000c7c82 */ /* 0x000fe20008000000 */
[----:B------:R-:W-:Y:S01]  /*1ef0*/  UMOV UR13, 0xc0004010 ;  /* 0xc0004010000d7882 */ /* 0x000fe20000000000 */
[----:B------:R-:W-:Y:S01]  /*1f00*/  UMOV UR32, 0x0 ;  /* 0x0000000000207882 */ /* 0x000fe20000000000 */
[----:B------:R-:W-:Y:S01]  /*1f10*/  UMOV UR33, 0x4040010 ;  /* 0x0404001000217882 */ /* 0x000fe20000000000 */
[----:B------:R-:W-:Y:S01]  /*1f20*/  UMOV UR6, UR6 ;  /* 0x0000000600067c82 */ /* 0x000fe20008000000 */
[----:B------:R0:W-:Y:S01]  /*1f30*/  UTCHMMA tmem[UR30], gdesc[UR12], tmem[UR26], tmem[UR32], idesc[UR33], UPT ;  /* 0x00ff200c1e0079ea */ /* 0x0001e2000b80001a */
[----:B------:R0:W-:Y:S01]  /*1f40*/  UTCBAR [UR6], URZ ;  /* 0x000000ff060073e9 */ /* 0x0001e200080000ff */
[----:B------:R-:W-:Y:S02]  /*1f50*/  NOP ;  /* 0x0000000000007918 */ /* 0x000fe40000000000 */
.L_x_19:
[----:B------:R-:W-:Y:S01]  /*1f60*/  UIADD3 UR5, UP0, UPT, UR5, 0x10, URZ ;  /* 0x0000001005057890 */ /* 0x000fe2000ff1e0ff */
[----:B------:R-:W-:Y:S01]  /*1f70*/  FFMA R13, R25, R13, R26 ;  /* 0x0000000d190d7223 */ /* 0x000fe2000000001a */
[----:B------:R-:W-:Y:S01]  /*1f80*/  UIADD3 UR24, UPT, UPT, UR24, 0x1, URZ ;  /* 0x0000000118187890 */ /* 0x000fe2000fffe0ff */
[----:B------:R-:W-:Y:S01]  /*1f90*/  VIADD R16, R16, UR22 ;  /* 0x0000001610107c36 */ /* 0x000fe20008000000 */
[----:B------:R-:W-:Y:S01]  /*1fa0*/  UIADD3.X UR8, UPT, UPT, URZ, UR8, URZ, UP0, !UPT ;  /* 0x00000008ff087290 */ /* 0x000fe200087fe4ff */
[----:B------:R-:W-:Y:S01]  /*1fb0*/  VIADD R17, R17, UR23 ;  /* 0x0000001711117c36 */ /* 0x000fe20008000000 */
[----:B------:R-:W-:Y:S01]  /*1fc0*/  UISETP.GE.U32.AND UP0, UPT, UR5, UR20, UPT ;  /* 0x000000140500728c */ /* 0x000fe2000bf06070 */
[----:B------:R-:W-:Y:S01]  /*1fd0*/  IMAD.U32 R20, RZ, RZ, UR14 ;  /* 0x0000000eff147e24 */ /* 0x000fe2000f8e00ff */
[----:B------:R-:W-:Y:S01]  /*1fe0*/  UISETP.GT.AND UP4, UPT, UR24, 0x1, UPT ;  /* 0x000000011800788c */ /* 0x000fe2000bf84270 */
[----:B------:R-:W-:Y:S01]  /*1ff0*/  IMAD.MOV.U32 R25, RZ, RZ, R24 ;  /* 0x000000ffff197224 */ /* 0x000fe200078e0018 */
[----:B------:R-:W-:-:S02]  /*2000*/  UISETP.GE.U32.AND.EX UP0, UPT, UR8, URZ, UPT, UP0 ;  /* 0x000000ff0800728c */ /* 0x000fc4000bf06100 */
[----:B0-----:R-:W-:Y:S02]  /*2010*/  USEL UR6, URZ, 0x1, !UP4 ;  /* 0x00000001ff067887 */ /* 0x001fe4000e000000 */
[----:B------:R-:W-:Y:S02]  /*2020*/  USEL UR24, UR24, URZ, !UP4 ;  /* 0x000000ff18187287 */ /* 0x000fe4000e000000 */
[----:B------:R-:W-:-:S03]  /*2030*/  ULOP3.LUT UR4, UR4, UR6, URZ, 0x3c, !UPT ;  /* 0x0000000604047292 */ /* 0x000fc6000f8e3cff */
[----:B------:R-:W-:Y:S09]  /*2040*/  BRA.U !UP0, `(.L_x_20) ;  /* 0xfffffff508887547 */ /* 0x000ff2000b83ffff */
[----:B------:R-:W-:Y:S01]  /*2050*/  UISETP.GE.AND UP0, UPT, UR28, 0x1, UPT ;  /* 0x000000011c00788c */ /* 0x000fe2000bf06270 */
[----:B------:R-:W-:-:S08]  /*2060*/  IMAD.MOV.U32 R25, RZ, RZ, R24 ;  /* 0x000000ffff197224 */ /* 0x000fd000078e0018 */
[----:B------:R-:W-:Y:S05]  /*2070*/  BRA.U !UP0, `(.L_x_15) ;  /* 0x0000000108147547 */ /* 0x000fea000b800000 */
[----:B------:R-:W-:-:S06]  /*2080*/  USHF.L.U32 UR4, UR14, 0x1f, URZ ;  /* 0x0000001f0e047899 */ /* 0x000fcc00080006ff */
[----:B------:R-:W-:-:S04]  /*2090*/  IMAD.U32 R0, RZ, RZ, UR4 ;  /* 0x00000004ff007e24 */ /* 0x000fc8000f8e00ff */
[----:B------:R-:W0:Y:S02]  /*20a0*/  SYNCS.PHASECHK.TRANS64.TRYWAIT P0, [UR25], R0 ;  /* 0x00000000ff0075a7 */ /* 0x000e240008001119 */
[----:B0-----:R-:W-:Y:S05]  /*20b0*/  @!P0 BRA `(.L_x_21) ;  /* 0x0000000800f88947 */ /* 0x001fea0003800000 */
.L_x_27:
[----:B------:R-:W-:-:S07]  /*20c0*/  IMAD.MOV.U32 R25, RZ, RZ, R24 ;  /* 0x000000ffff197224 */ /* 0x000fce00078e0018 */
.L_x_15:
[----:B------:R-:W-:Y:S01]  /*20d0*/  BAR.SYNC.DEFER_BLOCKING 0x0 ;  /* 0x0000000000007b1d */ /* 0x000fe20000010000 */
[C---:B------:R-:W-:Y:S01]  /*20e0*/  LOP3.LUT P3, RZ, R2.reuse, 0xff, RZ, 0xc0, !PT ;  /* 0x000000ff02ff7812 */ /* 0x040fe2000786c0ff */
[----:B------:R-:W-:Y:S01]  /*20f0*/  IMAD.MOV.U32 R14, RZ, RZ, R13 ;  /* 0x000000ffff0e7224 */ /* 0x000fe200078e000d */
[C---:B------:R-:W-:Y:S01]  /*2100*/  LOP3.LUT R0, R2.reuse, 0x10, RZ, 0xc0, !PT ;  /* 0x0000001002007812 */ /* 0x040fe200078ec0ff */
[----:B0-----:R-:W-:Y:S01]  /*2110*/  IMAD.SHL.U32 R6, R2, 0x4, RZ ;  /* 0x0000000402067824 */ /* 0x001fe200078e00ff */
[----:B-1----:R-:W-:Y:S01]  /*2120*/  SHF.R.S32.HI R5, RZ, 0x5, R2 ;  /* 0x00000005ff057819 */ /* 0x002fe20000011402 */
[C---:B------:R-:W-:Y:S01]  /*2130*/  FMUL R3, R14.reuse, 8388608 ;  /* 0x4b0000000e037820 */ /* 0x040fe20000400000 */
[----:B------:R-:W-:Y:S01]  /*2140*/  FSETP.GT.AND P0, PT, |R14|, 8.50705917302346158658e+37, PT ;  /* 0x7e8000000e00780b */ /* 0x000fe20003f04200 */
[----:B------:R-:W0:Y:S01]  /*2150*/  LDCU.64 UR4, c[0x0][0x3e0] ;  /* 0x00007c00ff0477ac */ /* 0x000e220008000a00 */
[----:B------:R-:W-:Y:S01]  /*2160*/  ISETP.NE.U32.AND P1, PT, R0, RZ, PT ;  /* 0x000000ff0000720c */ /* 0x000fe20003f25070 */
[----:B------:R-:W-:Y:S01]  /*2170*/  IMAD.SHL.U32 R17, R2, 0x10, RZ ;  /* 0x0000001002117824 */ /* 0x000fe200078e00ff */
[----:B------:R-:W-:-:S02]  /*2180*/  FSETP.GEU.AND P2, PT, |R14|, 1.175494350822287508e-38, PT ;  /* 0x008000000e00780b */ /* 0x000fc40003f4e200 */
[----:B------:R-:W-:Y:S02]  /*2190*/  LOP3.LUT R0, R2, 0x40, RZ, 0xc0, !PT ;  /* 0x0000004002007812 */ /* 0x000fe400078ec0ff */
[----:B------:R-:W-:Y:S02]  /*21a0*/  SEL R7, RZ, 0x440, !P1 ;  /* 0x00000440ff077807 */ /* 0x000fe40004800000 */
[----:B------:R-:W-:Y:S02]  /*21b0*/  FSETP.GEU.AND P1, PT, R14, 1.175494350822287508e-38, PT ;  /* 0x008000000e00780b */ /* 0x000fe40003f2e000 */
[C---:B------:R-:W-:Y:S02]  /*21c0*/  LEA.HI R7, R0.reuse, R7, RZ, 0x1b ;  /* 0x0000000700077211 */ /* 0x040fe400078fd8ff */
[----:B------:R-:W-:Y:S02]  /*21d0*/  LEA R12, R0, UR10, 0x1 ;  /* 0x0000000a000c7c11 */ /* 0x000fe4000f8e08ff */
[----:B------:R-:W-:Y:S01]  /*21e0*/  FSEL R0, R3, R14, !P1 ;  /* 0x0000000e03007208 */ /* 0x000fe20004800000 */
[----:B------:R-:W1:Y:S02]  /*21f0*/  @!P3 SYNCS.CCTL.IV [UR10+0xf00] ;  /* 0x000f0000ff00b9b1 */ /* 0x000e64000800000a */
[----:B-1----:R-:W-:Y:S01]  /*2200*/  BAR.SYNC.DEFER_BLOCKING 0x0 ;  /* 0x0000000000007b1d */ /* 0x002fe20000010000 */
[----:B------:R-:W-:Y:S01]  /*2210*/  @P0 FMUL R14, R14, 0.25 ;  /* 0x3e8000000e0e0820 */ /* 0x000fe20000400000 */
[----:B------:R-:W-:Y:S01]  /*2220*/  SGXT R5, R5, 0x1 ;  /* 0x000000010505781a */ /* 0x000fe20000000200 */
[----:B------:R-:W-:Y:S01]  /*2230*/  VIADD R3, R0, 0xc0cafb0d ;  /* 0xc0cafb0d00037836 */ /* 0x000fe20000000000 */
[----:B------:R-:W-:Y:S01]  /*2240*/  LOP3.LUT R18, R2, 0x80, RZ, 0xc0, !PT ;  /* 0x0000008002127812 */ /* 0x000fe200078ec0ff */
[----:B------:R-:W-:Y:S01]  /*2250*/  @!P2 FMUL R14, R14, 16777216 ;  /* 0x4b8000000e0ea820 */ /* 0x000fe20000400000 */
[----:B------:R-:W-:Y:S01]  /*2260*/  LOP3.LUT R5, R5, 0x440, RZ, 0xc0, !PT ;  /* 0x0000044005057812 */ /* 0x000fe200078ec0ff */
[----:B0-----:R-:W-:Y:S01]  /*2270*/  UIMAD UR4, UR9, UR4, URZ ;  /* 0x00000004090472a4 */ /* 0x001fe2000f8e02ff */
[----:B---3--:R-:W-:Y:S01]  /*2280*/  LDTM.16dp32bit_t0_t15.x4 R8, tmem[UR11] ;  /* 0x0000000b000879ee */ /* 0x008fe20008900000 */
[----:B------:R-:W0:Y:S01]  /*2290*/  LDTM.16dp32bit_t16_t31.x4 R8, tmem[UR11+0x4] ;  /* 0x0000040b000879ee */ /* 0x000e220008920000 */
[----:B------:R-:W-:Y:S01]  /*22a0*/  LOP3.LUT R3, R3, 0xff800000, RZ, 0xc0, !PT ;  /* 0xff80000003037812 */ /* 0x000fe200078ec0ff */
[----:B------:R-:W-:Y:S01]  /*22b0*/  IMAD R18, R18, 0x2, R7 ;  /* 0x0000000212127824 */ /* 0x000fe200078e0207 */
[----:B------:R-:W1:Y:S01]  /*22c0*/  MUFU.RCP R14, R14 ;  /* 0x0000000e000e7308 */ /* 0x000e620000001000 */
[----:B------:R-:W-:-:S02]  /*22d0*/  LOP3.LUT R5, R5, 0x27c, R6, 0x78, !PT ;  /* 0x0000027c05057812 */ /* 0x000fc400078e7806 */
[----:B------:R-:W-:Y:S01]  /*22e0*/  IMAD.IADD R7, R0, 0x1, -R3 ;  /* 0x0000000100077824 */ /* 0x000fe200078e0a03 */
[----:B------:R-:W-:Y:S02]  /*22f0*/  I2FP.F32.S32 R13, R3 ;  /* 0x00000003000d7245 */ /* 0x000fe40000201400 */
[----:B------:R-:W-:Y:S02]  /*2300*/  IMAD.IADD R5, R5, 0x1, R12 ;  /* 0x0000000105057824 */ /* 0x000fe400078e020c */
[----:B------:R-:W-:Y:S01]  /*2310*/  FADD R3, R7, -1 ;  /* 0xbf80000007037421 */ /* 0x000fe20000000000 */
[----:B------:R-:W-:Y:S01]  /*2320*/  IMAD.MOV.U32 R12, RZ, RZ, 0x3dc6b27f ;  /* 0x3dc6b27fff0c7424 */ /* 0x000fe200078e00ff */
[----:B------:R-:W-:Y:S02]  /*2330*/  LOP3.LUT R15, R6, 0xbc, RZ, 0xc0, !PT ;  /* 0x000000bc060f7812 */ /* 0x000fe400078ec0ff */
[----:B------:R-:W-:Y:S01]  /*2340*/  FSEL R6, RZ, -23, P1 ;  /* 0xc1b80000ff067808 */ /* 0x000fe20000800000 */
[----:B------:R-:W-:Y:S01]  /*2350*/  FFMA.FTZ R12, R3, R12, -0.16845393180847167969 ;  /* 0xbe2c7f30030c7423 */ /* 0x000fe2000001000c */
[----:B------:R-:W2:Y:S01]  /*2360*/  @!P3 SYNCS.CCTL.IV [UR10+0xf08] ;  /* 0x000f0800ff00b9b1 */ /* 0x000ea2000800000a */
[----:B------:R-:W-:Y:S01]  /*2370*/  NOP ;  /* 0x0000000000007918 */ /* 0x000fe20000000000 */
[----:B------:R-:W-:-:S02]  /*2380*/  IMAD.IADD R15, R15, 0x1, R18 ;  /* 0x000000010f0f7824 */ /* 0x000fc400078e0212 */
[----:B------:R-:W-:Y:S01]  /*2390*/  FFMA.FTZ R12, R3, R12, 0.1716887056827545166 ;  /* 0x3e2fcf2a030c7423 */ /* 0x000fe2000001000c */
[----:B------:R-:W-:Y:S02]  /*23a0*/  LOP3.LUT R21, R17, 0x30, RZ, 0xc0, !PT ;  /* 0x0000003011157812 */ /* 0x000fe400078ec0ff */
[----:B------:R-:W-:Y:S01]  /*23b0*/  FSETP.NEU.AND P1, PT, R0, RZ, PT ;  /* 0x000000ff0000720b */ /* 0x000fe20003f2d000 */
[----:B------:R-:W-:Y:S01]  /*23c0*/  FFMA.FTZ R12, R3, R12, -0.17900948226451873779 ;  /* 0xbe374e43030c7423 */ /* 0x000fe2000001000c */
[----:B0-----:R-:W-:Y:S01]  /*23d0*/  @P0 FMUL R8, R8, 0.25 ;  /* 0x3e80000008080820 */ /* 0x001fe20000400000 */
[----:B------:R-:W-:Y:S01]  /*23e0*/  @P0 FMUL R9, R9, 0.25 ;  /* 0x3e80000009090820 */ /* 0x000fe20000400000 */
[----:B------:R-:W-:Y:S01]  /*23f0*/  @P0 FMUL R10, R10, 0.25 ;  /* 0x3e8000000a0a0820 */ /* 0x000fe20000400000 */
[----:B------:R-:W-:Y:S01]  /*2400*/  @P0 FMUL R11, R11, 0.25 ;  /* 0x3e8000000b0b0820 */ /* 0x000fe20000400000 */
[----:B------:R-:W-:Y:S01]  /*2410*/  @!P2 FMUL R8, R8, 16777216 ;  /* 0x4b8000000808a820 */ /* 0x000fe20000400000 */
[----:B------:R-:W-:Y:S01]  /*2420*/  @!P2 FMUL R9, R9, 16777216 ;  /* 0x4b8000000909a820 */ /* 0x000fe20000400000 */
[----:B------:R-:W-:Y:S01]  /*2430*/  @!P2 FMUL R10, R10, 16777216 ;  /* 0x4b8000000a0aa820 */ /* 0x000fe20000400000 */
[----:B------:R-:W-:Y:S01]  /*2440*/  @!P2 FMUL R11, R11, 16777216 ;  /* 0x4b8000000b0ba820 */ /* 0x000fe20000400000 */
[C---:B-1----:R-:W-:Y:S01]  /*2450*/  FMUL R7, R14.reuse, R8 ;  /* 0x000000080e077220 */ /* 0x042fe20000400000 */
[C---:B------:R-:W-:Y:S01]  /*2460*/  FMUL R16, R14.reuse, R9 ;  /* 0x000000090e107220 */ /* 0x040fe20000400000 */
[C---:B------:R-:W-:Y:S01]  /*2470*/  FMUL R10, R14.reuse, R10 ;  /* 0x0000000a0e0a7220 */ /* 0x040fe20000400000 */
[----:B------:R-:W-:Y:S01]  /*2480*/  FMUL R11, R14, R11 ;  /* 0x0000000b0e0b7220 */ /* 0x000fe20000400000 */
[----:B------:R-:W-:Y:S01]  /*2490*/  FFMA.FTZ R12, R3, R12, 0.20512372255325317383 ;  /* 0x3e520bf4030c7423 */ /* 0x000fe2000001000c */
[----:B------:R-:W0:Y:S01]  /*24a0*/  LDC R9, c[0x0][0x3e8] ;  /* 0x0000fa00ff097b82 */ /* 0x000e220000000800 */
[----:B------:R-:W-:Y:S01]  /*24b0*/  F2FP.F16.F32.PACK_AB R16, R16, R7 ;  /* 0x000000071010723e */ /* 0x000fe200000000ff */
[----:B------:R-:W-:Y:S01]  /*24c0*/  FFMA.FTZ R8, R13, 1.1920928955078125e-07, R6 ;  /* 0x340000000d087823 */ /* 0x000fe20000010006 */
[----:B------:R-:W-:Y:S01]  /*24d0*/  F2FP.F16.F32.PACK_AB R10, R11, R10 ;  /* 0x0000000a0b0a723e */ /* 0x000fe200000000ff */
[----:B------:R-:W-:Y:S01]  /*24e0*/  FFMA.FTZ R12, R3, R12, -0.24046532809734344482 ;  /* 0xbe763c8b030c7423 */ /* 0x000fe2000001000c */
[--C-:B------:R-:W-:Y:S01]  /*24f0*/  SHF.R.U32.HI R11, RZ, 0x2, R2.reuse ;  /* 0x00000002ff0b7819 */ /* 0x100fe20000011602 */
[----:B--2---:R1:W-:Y:S01]  /*2500*/  STS [R5], R16 ;  /* 0x0000001005007388 */ /* 0x0043e20000000800 */
[----:B------:R-:W-:Y:S01]  /*2510*/  LOP3.LUT R20, R15, 0x40, RZ, 0x3c, !PT ;  /* 0x000000400f147812 */ /* 0x000fe200078e3cff */
[----:B------:R-:W-:Y:S01]  /*2520*/  FFMA.FTZ R12, R3, R12, 0.28857114911079406738 ;  /* 0x3e93bf99030c7423 */ /* 0x000fe2000001000c */
[----:B------:R-:W-:Y:S01]  /*2530*/  LOP3.LUT R11, R11, 0x38, RZ, 0xc0, !PT ;  /* 0x000000380b0b7812 */ /* 0x000fe200078ec0ff */
[----:B------:R2:W-:Y:S01]  /*2540*/  STS [R5+0x100], R10 ;  /* 0x0001000a05007388 */ /* 0x0005e20000000800 */
[--C-:B------:R-:W-:Y:S01]  /*2550*/  SHF.R.U32.HI R13, RZ, 0x6, R2.reuse ;  /* 0x00000006ff0d7819 */ /* 0x100fe20000011602 */
[C---:B------:R-:W-:Y:S01]  /*2560*/  FFMA.FTZ R12, R3.reuse, R12, -0.36067417263984680176 ;  /* 0xbeb8aa49030c7423 */ /* 0x040fe2000001000c */
[----:B------:R-:W3:Y:S08]  /*2570*/  LDC.64 R6, c[0x0][0x398] ;  /* 0x0000e600ff067b82 */ /* 0x000ef00000000a00 */
[----:B------:R-:W-:Y:S01]  /*2580*/  BAR.SYNC.DEFER_BLOCKING 0x0 ;  /* 0x0000000000007b1d */ /* 0x000fe20000010000 */
[----:B------:R-:W-:Y:S01]  /*2590*/  ISETP.GE.U32.AND P0, PT, R0, 0x7f800000, PT ;  /* 0x7f8000000000780c */ /* 0x000fe20003f06070 */
[----:B------:R-:W-:Y:S01]  /*25a0*/  FFMA.FTZ R12, R3, R12, 0.48089820146560668945 ;  /* 0x3ef6384a030c7423 */ /* 0x000fe2000001000c */
[----:B-1----:R-:W-:Y:S01]  /*25b0*/  SGXT.U32 R16, R13, 0x2 ;  /* 0x000000020d10781a */ /* 0x002fe20000000000 */
[----:B------:R-:W-:Y:S01]  /*25c0*/  IMAD R14, R4, UR5, RZ ;  /* 0x00000005040e7c24 */ /* 0x000fe2000f8e02ff */
[----:B------:R-:W-:Y:S01]  /*25d0*/  USHF.L.U32 UR5, UR4, 0x1, URZ ;  /* 0x0000000104057899 */ /* 0x000fe200080006ff */
[----:B--2---:R-:W-:Y:S01]  /*25e0*/  LOP3.LUT R10, R11, 0x1f, R2, 0xf8, !PT ;  /* 0x0000001f0b0a7812 */ /* 0x004fe200078ef802 */
[----:B------:R-:W-:Y:S01]  /*25f0*/  FFMA.FTZ R18, R3, R12, -0.72134751081466674805 ;  /* 0xbf38aa3b03127423 */ /* 0x000fe2000001000c */
[----:B------:R-:W-:Y:S01]  /*2600*/  LOP3.LUT R2, R2, 0xff, RZ, 0xc0, !PT ;  /* 0x000000ff02027812 */ /* 0x000fe200078ec0ff */
[----:B0-----:R-:W-:-:S02]  /*2610*/  IMAD R16, R16, R9, RZ ;  /* 0x0000000910107224 */ /* 0x001fc400078e02ff */
[C---:B------:R-:W-:Y:S01]  /*2620*/  FMUL R18, R3.reuse, R18 ;  /* 0x0000001203127220 */ /* 0x040fe20000400000 */
[C---:B------:R-:W-:Y:S02]  /*2630*/  IMAD.SHL.U32 R19, R10.reuse, 0x8, RZ ;  /* 0x000000080a137824 */ /* 0x040fe400078e00ff */
[----:B------:R-:W-:Y:S02]  /*2640*/  IMAD.SHL.U32 R10, R10, 0x10, RZ ;  /* 0x000000100a0a7824 */ /* 0x000fe400078e00ff */
[----:B------:R-:W-:Y:S01]  /*2650*/  FMUL R18, R3, R18 ;  /* 0x0000001203127220 */ /* 0x000fe20000400000 */
[----:B------:R-:W-:Y:S01]  /*2660*/  LOP3.LUT R22, R19, 0xc0, RZ, 0xc0, !PT ;  /* 0x000000c013167812 */ /* 0x000fe200078ec0ff */
[----:B------:R-:W-:Y:S02]  /*2670*/  IMAD.SHL.U32 R19, R14, 0x2, RZ ;  /* 0x000000020e137824 */ /* 0x000fe400078e00ff */
[----:B------:R-:W-:Y:S01]  /*2680*/  FFMA.FTZ R17, R3, 1.4426950216293334961, R18 ;  /* 0x3fb8aa3b03117823 */ /* 0x000fe20000010012 */
[----:B------:R-:W-:Y:S01]  /*2690*/  IMAD R18, R9, 0x4, R16 ;  /* 0x0000000409127824 */ /* 0x000fe200078e0210 */
[----:B------:R-:W-:Y:S01]  /*26a0*/  IADD3 R3, PT, PT, R22, UR10, R21 ;  /* 0x0000000a16037c10 */ /* 0x000fe2000fffe015 */
[----:B------:R-:W-:Y:S01]  /*26b0*/  IMAD.HI R14, R14, 0x2, RZ ;  /* 0x000000020e0e7827 */ /* 0x000fe200078e02ff */
[----:B---3--:R-:W-:Y:S01]  /*26c0*/  IADD3 R19, P2, P3, R19, UR5, R6 ;  /* 0x0000000513137c10 */ /* 0x008fe2000fb5e006 */
[----:B------:R-:W0:Y:S01]  /*26d0*/  LDS.U16 R5, [R15+UR10] ;  /* 0x0000000a0f057984 */ /* 0x000e220008000400 */
[----:B------:R-:W-:Y:S01]  /*26e0*/  UIMAD.WIDE UR4, UR4, 0x2, URZ ;  /* 0x00000002040478a5 */ /* 0x000fe2000f8e02ff */
[----:B------:R-:W-:Y:S01]  /*26f0*/  FADD R8, R8, R17 ;  /* 0x0000001108087221 */ /* 0x000fe20000000000 */
[----:B------:R-:W-:Y:S01]  /*2700*/  LOP3.LUT R10, R10, 0xf0, RZ, 0xc0, !PT ;  /* 0x000000f00a0a7812 */ /* 0x000fe200078ec0ff */
[----:B------:R-:W1:Y:S03]  /*2710*/  LDS.U16 R11, [R20+UR10] ;  /* 0x0000000a140b7984 */ /* 0x000e660008000400 */
[----:B------:R-:W-:Y:S01]  /*2720*/  IADD3.X R21, PT, PT, R14, UR5, R7, P2, P3 ;  /* 0x000000050e157c10 */ /* 0x000fe200097e6407 */
[----:B------:R2:W3:Y:S04]  /*2730*/  LDS.U16 R12, [R15+UR10+0x200] ;  /* 0x0002000a0f0c7984 */ /* 0x0004e80008000400 */
[----:B------:R4:W5:Y:S01]  /*2740*/  LDS.U16 R13, [R20+UR10+0x200] ;  /* 0x0002000a140d7984 */ /* 0x0009620008000400 */
[----:B------:R-:W0:Y:S01]  /*2750*/  LDCU UR4, c[0x0][0x3ec] ;  /* 0x00007d80ff0477ac */ /* 0x000e220008000800 */
[----:B--2---:R-:W-:-:S02]  /*2760*/  @P0 IMAD.MOV.U32 R15, RZ, RZ, 0x7f800000 ;  /* 0x7f800000ff0f0424 */ /* 0x004fc400078e00ff */
[C---:B----4-:R-:W-:Y:S02]  /*2770*/  IMAD R20, R9.reuse, 0x4, R18 ;  /* 0x0000000409147824 */ /* 0x050fe400078e0212 */
[----:B------:R-:W-:Y:S01]  /*2780*/  @P0 FFMA.FTZ R8, R0, R15, +INF ;  /* 0x7f80000000080423 */ /* 0x000fe2000001000f */
[----:B------:R-:W-:Y:S01]  /*2790*/  LEA R6, P0, R16, R19, 0x1 ;  /* 0x0000001310067211 */ /* 0x000fe200078008ff */
[----:B------:R-:W-:-:S03]  /*27a0*/  IMAD R17, R9, 0x4, R20 ;  /* 0x0000000409117824 */ /* 0x000fc600078e0214 */
[----:B------:R-:W-:Y:S02]  /*27b0*/  FSEL R0, R8, -INF , P1 ;  /* 0xff80000008007808 */ /* 0x000fe40000800000 */
[----:B------:R-:W-:Y:S02]  /*27c0*/  LEA R8, P1, R18, R19, 0x1 ;  /* 0x0000001312087211 */ /* 0x000fe400078208ff */
[----:B------:R-:W-:Y:S01]  /*27d0*/  LEA.HI.X.SX32 R7, R16, R21, 0x1, P0 ;  /* 0x0000001510077211 */ /* 0x000fe200000f0eff */
[----:B------:R-:W-:Y:S01]  /*27e0*/  FFMA R0, R0, 0.69314718246459960938, R25 ;  /* 0x3f31721800007823 */ /* 0x000fe20000000019 */
[-C--:B------:R-:W-:Y:S01]  /*27f0*/  LEA R14, P0, R20, R19.reuse, 0x1 ;  /* 0x00000013140e7211 */ /* 0x080fe200078008ff */
[----:B0-----:R-:W-:Y:S01]  /*2800*/  UIMAD UR4, UR9, UR4, URZ ;  /* 0x00000004090472a4 */ /* 0x001fe2000f8e02ff */
[C---:B------:R-:W-:Y:S02]  /*2810*/  LEA R16, P2, R17.reuse, R19, 0x1 ;  /* 0x0000001311107211 */ /* 0x040fe400078408ff */
[-C--:B------:R-:W-:Y:S01]  /*2820*/  LEA.HI.X.SX32 R9, R18, R21.reuse, 0x1, P1 ;  /* 0x0000001512097211 */ /* 0x080fe200008f0eff */
[----:B------:R-:W-:Y:S01]  /*2830*/  USHF.L.U32 UR6, UR4, 0x2, URZ ;  /* 0x0000000204067899 */ /* 0x000fe200080006ff */
[-C--:B------:R-:W-:Y:S01]  /*2840*/  LEA.HI.X.SX32 R15, R20, R21.reuse, 0x1, P0 ;  /* 0x00000015140f7211 */ /* 0x080fe200000f0eff */
[----:B------:R-:W-:Y:S01]  /*2850*/  UIMAD.WIDE UR4, UR4, 0x4, URZ ;  /* 0x00000004040478a5 */ /* 0x000fe2000f8e02ff */
[----:B------:R-:W-:Y:S01]  /*2860*/  LEA.HI.X.SX32 R17, R17, R21, 0x1, P2 ;  /* 0x0000001511117211 */ /* 0x000fe200010f0eff */
[----:B------:R0:W-:Y:S01]  /*2870*/  STG.E.U16 desc[UR18][R6.64], R5 ;  /* 0x0000000506007986 */ /* 0x0001e2000c101512 */
[----:B------:R-:W-:-:S03]  /*2880*/  ISETP.GE.U32.AND P0, PT, R2, 0x40, PT ;  /* 0x000000400200780c */ /* 0x000fc60003f06070 */
[----:B-1----:R-:W-:Y:S04]  /*2890*/  STG.E.U16 desc[UR18][R8.64], R11 ;  /* 0x0000000b08007986 */ /* 0x002fe8000c101512 */
[----:B---3--:R-:W-:Y:S04]  /*28a0*/  STG.E.U16 desc[UR18][R14.64], R12 ;  /* 0x0000000c0e007986 */ /* 0x008fe8000c101512 */
[----:B-----5:R-:W-:Y:S01]  /*28b0*/  STG.E.U16 desc[UR18][R16.64], R13 ;  /* 0x0000000d10007986 */ /* 0x020fe2000c101512 */
[----:B0-----:R-:W0:Y:S01]  /*28c0*/  LDC.64 R6, c[0x0][0x3a0] ;  /* 0x0000e800ff067b82 */ /* 0x001e220000000a00 */
[----:B------:R-:W-:-:S07]  /*28d0*/  IMAD.SHL.U32 R5, R4, 0x4, RZ ;  /* 0x0000000404057824 */ /* 0x000fce00078e00ff */
[----:B------:R-:W-:Y:S01]  /*28e0*/  BAR.SYNC.DEFER_BLOCKING 0x0 ;  /* 0x0000000000007b1d */ /* 0x000fe20000010000 */
[----:B------:R-:W-:Y:S01]  /*28f0*/  IMAD.HI R4, R4, 0x4, RZ ;  /* 0x0000000404047827 */ /* 0x000fe200078e02ff */
[----:B0-----:R-:W-:-:S04]  /*2900*/  IADD3 R2, P1, P2, R5, UR6, R6 ;  /* 0x0000000605027c10 */ /* 0x001fc8000fa3e006 */
[----:B------:R0:W-:Y:S02]  /*2910*/  STSM.16.M88 [R3], R0 ;  /* 0x0000000003007844 */ /* 0x0001e40000000000 */
[----:B------:R-:W-:Y:S01]  /*2920*/  BAR.SYNC.DEFER_BLOCKING 0x0 ;  /* 0x0000000000007b1d */ /* 0x000fe20000010000 */
[----:B0-----:R-:W-:-:S05]  /*2930*/  IADD3.X R3, PT, PT, R4, UR5, R7, P1, P2 ;  /* 0x0000000504037c10 */ /* 0x001fca0008fe4407 */
[----:B------:R-:W0:Y:S04]  /*2940*/  LDSM.16.M88 R19, [R10+UR10] ;  /* 0x0000000a0a13783b */ /* 0x000e280008000000 */
[----:B0-----:R0:W-:Y:S01]  /*2950*/  @!P0 STG.E desc[UR18][R2.64], R19 ;  /* 0x0000001302008986 */ /* 0x0011e2000c101912 */
[----:B------:R-:W-:Y:S06]  /*2960*/  BAR.SYNC.DEFER_BLOCKING 0x0 ;  /* 0x0000000000007b1d */ /* 0x000fec0000010000 */
[----:B------:R-:W-:Y:S05]  /*2970*/  BRA.U UP1, `(.L_x_22) ;  /* 0x00000001019c7547 */ /* 0x000fea000b800000 */
[----:B------:R-:W1:Y:S01]  /*2980*/  S2UR UR5, SR_CgaCtaId ;  /* 0x00000000000579c3 */ /* 0x000e620000008800 */
[----:B------:R-:W-:Y:S01]  /*2990*/  NOP ;  /* 0x0000000000007918 */ /* 0x000fe20000000000 */
[----:B------:R-:W-:Y:S01]  /*29a0*/  UMOV UR4, 0x50 ;  /* 0x0000005000047882 */ /* 0x000fe20000000000 */
[----:B------:R-:W-:Y:S02]  /*29b0*/  IMAD.U32 R0, RZ, RZ, UR26 ;  /* 0x0000001aff007e24 */ /* 0x000fe4000f8e00ff */
[----:B0-----:R-:W-:-:S03]  /*29c0*/  IMAD.MOV.U32 R3, RZ, RZ, 0x1 ;  /* 0x00000001ff037424 */ /* 0x001fc600078e00ff */
[----:B------:R-:W-:-:S04]  /*29d0*/  LOP3.LUT R0, R0, 0xffff, RZ, 0xc0, !PT ;  /* 0x0000ffff00007812 */ /* 0x000fc800078ec0ff */
[----:B------:R-:W-:-:S05]  /*29e0*/  SHF.R.U32.HI R0, RZ, 0x5, R0 ;  /* 0x00000005ff007819 */ /* 0x000fca0000011600 */
[----:B------:R-:W-:Y:S01]  /*29f0*/  VIADD R2, R0, 0x10 ;  /* 0x0000001000027836 */ /* 0x000fe20000000000 */
[----:B------:R-:W-:Y:S01]  /*2a00*/  SHF.L.U32 R0, R3, R0, RZ ;  /* 0x0000000003007219 */ /* 0x000fe200000006ff */
[----:B-1----:R-:W-:-:S03]  /*2a10*/  ULEA UR6, UR5, UR4, 0x18 ;  /* 0x0000000405067291 */ /* 0x002fc6000f8ec0ff */
[----:B------:R-:W-:-:S04]  /*2a20*/  SHF.L.U32 R3, R3, R2, RZ ;  /* 0x0000000203037219 */ /* 0x000fc800000006ff */
[----:B------:R-:W-:Y:S02]  /*2a30*/  LOP3.LUT R0, R3, R0, RZ, 0xfc, !PT ;  /* 0x0000000003007212 */ /* 0x000fe400078efcff */
[----:B------:R-:W0:Y:S02]  /*2a40*/  LDS R5, [UR6] ;  /* 0x00000006ff057984 */ /* 0x000e240008000800 */
[C---:B------:R-:W-:Y:S02]  /*2a50*/  LOP3.LUT R2, R0.reuse, 0xffff, RZ, 0xc0, !PT ;  /* 0x0000ffff00027812 */ /* 0x040fe400078ec0ff */
[----:B0-----:R-:W-:-:S04]  /*2a60*/  LOP3.LUT R3, R0, 0xffff, R5, 0x80, !PT ;  /* 0x0000ffff00037812 */ /* 0x001fc800078e8005 */
[----:B------:R-:W-:-:S13]  /*2a70*/  ISETP.NE.AND P0, PT, R3, R2, PT ;  /* 0x000000020300720c */ /* 0x000fda0003f05270 */
[----:B------:R-:W-:Y:S05]  /*2a80*/  @P0 BRA `(.L_x_23) ;  /* 0x0000000000500947 */ /* 0x000fea0003800000 */
[----:B------:R-:W-:Y:S02]  /*2a90*/  SHF.R.U32.HI R5, RZ, 0x10, R5 ;  /* 0x00000010ff057819 */ /* 0x000fe40000011605 */
[----:B------:R-:W-:-:S04]  /*2aa0*/  SHF.R.U32.HI R2, RZ, 0x10, R0 ;  /* 0x00000010ff027819 */ /* 0x000fc80000011600 */
[----:B------:R-:W-:-:S04]  /*2ab0*/  LOP3.LUT R5, R5, R2, RZ, 0xc0, !PT ;  /* 0x0000000205057212 */ /* 0x000fc800078ec0ff */
[----:B------:R-:W-:-:S13]  /*2ac0*/  ISETP.NE.AND P0, PT, R5, R2, PT ;  /* 0x000000020500720c */ /* 0x000fda0003f05270 */
[----:B------:R-:W-:Y:S05]  /*2ad0*/  @P0 BRA `(.L_x_24) ;  /* 0x0000000000300947 */ /* 0x000fea0003800000 */
[----:B------:R-:W-:Y:S01]  /*2ae0*/  R2UR UR4, R0 ;  /* 0x00000000000472ca */ /* 0x000fe200000e0000 */
[----:B------:R-:W-:Y:S01]  /*2af0*/  VOTEU.ANY UR5, UPT, PT ;  /* 0x0000000000057886 */ /* 0x000fe200038e0100 */
[----:B------:R-:W0:Y:S01]  /*2b00*/  S2R R0, SR_LANEID ;  /* 0x0000000000007919 */ /* 0x000e220000000000 */
[----:B------:R-:W-:-:S10]  /*2b10*/  UFLO.U32 UR5, UR5 ;  /* 0x00000005000572bd */ /* 0x000fd400080e0000 */
[----:B------:R-:W-:-:S06]  /*2b20*/  ULOP3.LUT UR4, URZ, UR4, URZ, 0x33, !UPT ;  /* 0x00000004ff047292 */ /* 0x000fcc000f8e33ff */
[----:B------:R-:W-:-:S04]  /*2b30*/  IMAD.U32 R2, RZ, RZ, UR4 ;  /* 0x00000004ff027e24 */ /* 0x000fc8000f8e00ff */
[----:B------:R-:W1:Y:S02]  /*2b40*/  REDUX UR7, R2 ;  /* 0x00000000020773c4 */ /* 0x000e640000000000 */
[----:B------:R2:W-:Y:S01]  /*2b50*/  UTCATOMSWS.AND URZ, UR4 ;  /* 0x0000000400ff79e3 */ /* 0x0005e20008000000 */
[----:B0-----:R-:W-:Y:S01]  /*2b60*/  ISETP.EQ.U32.AND P0, PT, R0, UR5, PT ;  /* 0x0000000500007c0c */ /* 0x001fe2000bf02070 */
[----:B-1----:R-:W-:-:S12]  /*2b70*/  IMAD.U32 R0, RZ, RZ, UR7 ;  /* 0x00000007ff007e24 */ /* 0x002fd8000f8e00ff */
[----:B------:R2:W-:Y:S01]  /*2b80*/  @P0 ATOMS.AND RZ, [UR6], R0 ;  /* 0x00000000ffff098c */ /* 0x0005e2000a800006 */
[----:B------:R-:W-:Y:S05]  /*2b90*/  BRA `(.L_x_22) ;  /* 0x0000000000147947 */ /* 0x000fea0003800000 */
.L_x_24:
[----:B------:R-:W-:-:S07]  /*2ba0*/  MOV R2, 0x2bc0 ;  /* 0x00002bc000027802 */ /* 0x000fce0000000f00 */
[----:B------:R-:W-:Y:S05]  /*2bb0*/  CALL.REL.NOINC `($__internal_0_$__cuda_sm10x_tcgen05_guardrail_trap_col_being_dealloced_not_returned_by_alloc) ;  /* 0x0000000000447944 */ /* 0x000fea0003c00000 */
[----:B------:R-:W-:Y:S05]  /*2bc0*/  BRA `(.L_x_22) ;  /* 0x0000000000087947 */ /* 0x000fea0003800000 */
.L_x_23:
[----:B------:R-:W-:-:S07]  /*2bd0*/  MOV R2, 0x2bf0 ;  /* 0x00002bf000027802 */ /* 0x000fce0000000f00 */
[----:B------:R-:W-:Y:S05]  /*2be0*/  CALL.REL.NOINC `($__internal_2_$__cuda_sm10x_tcgen05_guardrail_trap_unallocated_columns_being_dealloced) ;  /* 0x0000000000507944 */ /* 0x000fea0003c00000 */
.L_x_22:
[----:B------:R-:W-:Y:S01]  /*2bf0*/  NOP ;  /* 0x0000000000007918 */ /* 0x000fe20000000000 */
[----:B--2---:R-:W-:Y:S05]  /*2c00*/  EXIT ;  /* 0x000000000000794d */ /* 0x004fea0003800000 */
.L_x_8:
[----:B------:R-:W1:Y:S02]  /*2c10*/  SYNCS.PHASECHK.TRANS64.TRYWAIT P1, [UR10+0xa00], RZ ;  /* 0x000a00ffff0075a7 */ /* 0x000e64000802110a */
[----:B-1----:R-:W-:Y:S05]  /*2c20*/  @!P1 BRA `(.L_x_8) ;  /* 0xfffffffc00f89947 */ /* 0x002fea000383ffff */
[----:B------:R-:W-:Y:S05]  /*2c30*/  BRA `(.L_x_7) ;  /* 0xffffffdc00f07947 */ /* 0x000fea000383ffff */
.L_x_17:
[----:B------:R-:W2:Y:S02]  /*2c40*/  SYNCS.PHASECHK.TRANS64.TRYWAIT P0, [UR10+0xc00], RZ ;  /* 0x000c00ffff0075a7 */ /* 0x000ea4000800110a */
[----:B--2---:R-:W-:Y:S05]  /*2c50*/  @!P0 BRA `(.L_x_17) ;  /* 0xfffffffc00f88947 */ /* 0x004fea000383ffff */
[----:B------:R-:W-:Y:S05]  /*2c60*/  BRA `(.L_x_25) ;  /* 0xffffffec00207947 */ /* 0x000fea000383ffff */
.L_x_18:
[----:B------:R-:W0:Y:S02]  /*2c70*/  SYNCS.PHASECHK.TRANS64.TRYWAIT P0, [UR25], R20 ;  /* 0x00000014ff0075a7 */ /* 0x000e240008001119 */
[----:B0-----:R-:W-:Y:S05]  /*2c80*/  @!P0 BRA `(.L_x_18) ;  /* 0xfffffffc00f88947 */ /* 0x001fea000383ffff */
[----:B------:R-:W-:Y:S05]  /*2c90*/  BRA `(.L_x_26) ;  /* 0xfffffff0000c7947 */ /* 0x000fea000383ffff */
.L_x_21:
[----:B------:R-:W0:Y:S02]  /*2ca0*/  SYNCS.PHASECHK.TRANS64.TRYWAIT P0, [UR25], R0 ;  /* 0x00000000ff0075a7 */ /* 0x000e240008001119 */
[----:B0-----:R-:W-:Y:S05]  /*2cb0*/  @!P0 BRA `(.L_x_21) ;  /* 0xfffffffc00f88947 */ /* 0x001fea000383ffff */
[----:B------:R-:W-:Y:S05]  /*2cc0*/  BRA `(.L_x_27) ;  /* 0xfffffff000fc7947 */ /* 0x000fea000383ffff */
        .weak           $__internal_0_$__cuda_sm10x_tcgen05_guardrail_trap_col_being_dealloced_not_returned_by_alloc
        .type           $__internal_0_$__cuda_sm10x_tcgen05_guardrail_trap_col_being_dealloced_not_returned_by_alloc,@function
        .size           $__internal_0_$__cuda_sm10x_tcgen05_guardrail_trap_col_being_dealloced_not_returned_by_alloc,($__internal_1_$__cuda_sm10x_tcgen05_guardrail_trap_phase_invalid_during_alloc - $__internal_0_$__cuda_sm10x_tcgen05_guardrail_trap_col_being_dealloced_not_returned_by_alloc)
$__internal_0_$__cuda_sm10x_tcgen05_guardrail_trap_col_being_dealloced_not_returned_by_alloc:
[----:B------:R-:W-:Y:S05]  /*2cd0*/  BPT.TRAP 0x1 ;  /* 0x000000040000795c */ /* 0x000fea0000300000 */
[----:B------:R-:W-:-:S04]  /*2ce0*/  IMAD.MOV.U32 R3, RZ, RZ, 0x0 ;  /* 0x00000000ff037424 */ /* 0x000fc800078e00ff */
[----:B------:R-:W-:Y:S05]  /*2cf0*/  RET.REL.NODEC R2 `(attn_fwd) ;  /* 0xffffffd002c07950 */ /* 0x000fea0003c3ffff */
        .weak           $__internal_1_$__cuda_sm10x_tcgen05_guardrail_trap_phase_invalid_during_alloc
        .type           $__internal_1_$__cuda_sm10x_tcgen05_guardrail_trap_phase_invalid_during_alloc,@function
        .size           $__internal_1_$__cuda_sm10x_tcgen05_guardrail_trap_phase_invalid_during_alloc,($__internal_2_$__cuda_sm10x_tcgen05_guardrail_trap_unallocated_columns_being_dealloced - $__internal_1_$__cuda_sm10x_tcgen05_guardrail_trap_phase_invalid_during_alloc)
$__internal_1_$__cuda_sm10x_tcgen05_guardrail_trap_phase_invalid_during_alloc:
[----:B------:R-:W-:Y:S05]  /*2d00*/  BPT.TRAP 0x1 ;  /* 0x000000040000795c */ /* 0x000fea0000300000 */
[----:B------:R-:W-:-:S04]  /*2d10*/  IMAD.MOV.U32 R5, RZ, RZ, 0x0 ;  /* 0x00000000ff057424 */ /* 0x000fc800078e00ff */
[----:B------:R-:W-:Y:S05]  /*2d20*/  RET.REL.NODEC R4 `(attn_fwd) ;  /* 0xffffffd004b47950 */ /* 0x000fea0003c3ffff */
        .weak           $__internal_2_$__cuda_sm10x_tcgen05_guardrail_trap_unallocated_columns_being_dealloced
        .type           $__internal_2_$__cuda_sm10x_tcgen05_guardrail_trap_unallocated_columns_being_dealloced,@function
        .size           $__internal_2_$__cuda_sm10x_tcgen05_guardrail_trap_unallocated_columns_being_dealloced,(.L_x_31 - $__internal_2_$__cuda_sm10x_tcgen05_guardrail_trap_unallocated_columns_being_dealloced)
$__internal_2_$__cuda_sm10x_tcgen05_guardrail_trap_unallocated_columns_being_dealloced:
[----:B------:R-:W-:Y:S05]  /*2d30*/  BPT.TRAP 0x1 ;  /* 0x000000040000795c */ /* 0x000fea0000300000 */
[----:B------:R-:W-:-:S04]  /*2d40*/  IMAD.MOV.U32 R3, RZ, RZ, 0x0 ;  /* 0x00000000ff037424 */ /* 0x000fc800078e00ff */
[----:B------:R-:W-:Y:S05]  /*2d50*/  RET.REL.NODEC R2 `(attn_fwd) ;  /* 0xffffffd002a87950 */ /* 0x000fea0003c3ffff */
.L_x_28:
[----:B------:R-:W-:-:S00]  /*2d60*/  BRA `(.L_x_28) ;  /* 0xfffffffc00fc7947 */ /* 0x000fc0000383ffff */
[----:B------:R-:W-:-:S00]  /*2d70*/  NOP ;  /* 0x0000000000007918 */ /* 0x000fc00000000000 */
        /* <DEDUP_REMOVED lines=8> */
.L_x_31:


//--------------------- .nv.global.init           --------------------------
	.section	.nv.global.init,"aw",@progbits
.nv.global.init:
	.type		_$_str,@object
	.size		_$_str,(.L_3 - _$_str)
_$_str:
        /*0000*/ 	.byte	0x5f, 0x5f, 0x43, 0x55, 0x44, 0x41, 0x5f, 0x46, 0x54, 0x5a, 0x00
.L_3:


//--------------------- .nv.shared.attn_fwd       --------------------------
	.section	.nv.shared.attn_fwd,"aw",@nobits
	.sectionflags	@""
	.align	16
	.zero		1024


//--------------------- .nv.shared.reserved.0     --------------------------
	.section	.nv.shared.reserved.0,"aw",@nobits
	.align	8
	.weak		__nv_reservedSMEM_offset_0_alias
	.size		__nv_reservedSMEM_offset_0_alias, 0, 64
	.other		__nv_reservedSMEM_offset_0_alias,@"STO_CUDA_RESERVED_SHARED STV_DEFAULT"
__nv_reservedSMEM_offset_0_alias:
	.zero		0
.nv.shared.reserved.0:
	.zero		64
	.weak		__nv_reservedSMEM_allocation_phase
	.type		__nv_reservedSMEM_allocation_phase,@object
	.size		__nv_reservedSMEM_allocation_phase,(.L_0 - __nv_reservedSMEM_allocation_phase)
__nv_reservedSMEM_allocation_phase:
	.zero		1
.L_0:
	.zero		7
	.weak		__nv_reservedSMEM_devtool_atexit_pc
	.type		__nv_reservedSMEM_devtool_atexit_pc,@object
	.size		__nv_reservedSMEM_devtool_atexit_pc,(__nv_reservedSMEM_allocation_mask - __nv_reservedSMEM_devtool_atexit_pc)
__nv_reservedSMEM_devtool_atexit_pc:
	.zero		8
	.weak		__nv_reservedSMEM_allocation_mask
	.type		__nv_reservedSMEM_allocation_mask,@object
	.size		__nv_reservedSMEM_allocation_mask,(.L_2 - __nv_reservedSMEM_allocation_mask)
__nv_reservedSMEM_allocation_mask:
	.zero		4
.L_2:


//--------------------- .nv.constant0.attn_fwd    --------------------------
	.section	.nv.constant0.attn_fwd,"a",@progbits
	.sectionflags	@""
	.align	4
.nv.constant0.attn_fwd:
	.zero		1032


//--------------------- SYMBOLS --------------------------

	.type		.nv.reservedSmem.offset0,@object
	.size		.nv.reservedSmem.offset0,0x4
	.type		.nv.reservedSmem.cap,@object
	.size		.nv.reservedSmem.cap,0x4
